	.target	sm_100a

	.elftype	@"ET_EXEC"


//--------------------- .note.nv.tkinfo           --------------------------
	.section	.note.nv.tkinfo,"",@"SHT_NOTE"
	.sectionflags	@"SHF_NOTE_NV_TKINFO"
	.tkinfo
        /*0018*/ 	.word	0x00000002
        /*0030*/ 	.string	""
        /*0030*/ 	.string	"ptxas"
        /*0030*/ 	.string	"Cuda compilation tools, release 13.0, V13.0.88"
        /*0030*/ 	.string	"Build cuda_13.0.r13.0/compiler.36424714_0"
        /*0030*/ 	.string	"-arch sm_100a -m 64 "



//--------------------- .note.nv.cuinfo           --------------------------
	.section	.note.nv.cuinfo,"",@"SHT_NOTE"
	.sectionflags	@"SHF_NOTE_NV_CUINFO"
        /*0018*/ 	.short	0x0002
        /*001a*/ 	.short	0x0064
        /*001c*/ 	.short	0x0082
	.zero		2


//--------------------- .nv.info                  --------------------------
	.section	.nv.info,"",@"SHT_CUDA_INFO"
	.align	4


	//----- nvinfo : EIATTR_REGCOUNT
	.align		4
        /*0000*/ 	.byte	0x04, 0x2f
        /*0002*/ 	.short	(.L_19 - .L_18)
	.align		4
.L_18:
        /*0004*/ 	.word	index@(_ZN7cutlass13device_kernelINS_4gemm6kernel13GemmUniversalIN4cute5tupleIJiiiiEEENS1_10collective13CollectiveMmaINS1_35MainloopSm100TmaUmmaWarpSpecializedILi34ELi2ELi4ENS5_IJNS4_1CILi1EEESB_SB_EEEEENS5_IJNSA_ILi128EEENSA_ILi64EEENSA_ILi32EEEEEENS_12float_e5m2_tENS5_IJlSB_lEEESI_SJ_NS4_8TiledMMAINS4_8MMA_AtomIJNS4_10MMA_TraitsINS4_19SM100_MMA_F8F6F4_SSEJSI_SI_fSE_SF_NS4_17integral_constantINS4_4UMMA5MajorELSQ_0EEESR_NSO_INSP_7ScaleInELSS_0EEEST_EEEEEENS4_6LayoutISC_NS5_IJNSA_ILi0EEESX_SX_EEEEENS5_IJNS4_10UnderscoreES10_S10_EEEEENS4_13SM90_TMA_LOADENS4_14ComposedLayoutINS4_7SwizzleILi1ELi4ELi3EEENS4_18smem_ptr_flag_bitsILi8EEENSW_INS5_IJNSA_ILi8EEESG_EEENS5_IJSG_SB_EEEEEEEvNS4_8identityES13_S1D_vS1E_EENS_8epilogue10collective18CollectiveEpilogueINS1G_23Sm100TmaWarpSpecializedILi1ELi1ELi64ELb0ELb0EEEJSH_NS5_IJNSW_ISE_SB_EENSW_ISF_SB_EEEEESI_SJ_SI_SJ_NS1G_6fusion15FusionCallbacksIS1K_NS1O_17LinearCombinationISI_fSI_fLNS_15FloatRoundStyleE2EEESH_S1N_JEEENS4_5SM1004TMEM4LOAD26SM100_TMEM_LOAD_32dp32b64xES13_NS14_INS15_ILi2ELi4ELi3EEES18_NSW_INS5_IJS19_SF_EEENS5_IJSF_SB_EEEEEEENS4_39AutoVectorizingCopyWithAssumedAlignmentILi128EEENS4_14SM90_TMA_STOREES22_S24_S24_EEEvvEEEEvNT_6ParamsE)
        /*0008*/ 	.word	0x000000c2


	//----- nvinfo : EIATTR_FRAME_SIZE
	.align		4
.L_19:
        /*000c*/ 	.byte	0x04, 0x11
        /*000e*/ 	.short	(.L_21 - .L_20)
	.align		4
.L_20:
        /*0010*/ 	.word	index@($__internal_2_$__cuda_sm10x_tcgen05_guardrail_trap_unallocated_columns_being_dealloced)
        /*0014*/ 	.word	0x00000000


	//----- nvinfo : EIATTR_FRAME_SIZE
	.align		4
.L_21:
        /*0018*/ 	.byte	0x04, 0x11
        /*001a*/ 	.short	(.L_23 - .L_22)
	.align		4
.L_22:
        /*001c*/ 	.word	index@($__internal_1_$__cuda_sm10x_tcgen05_guardrail_trap_phase_invalid_during_alloc)
        /*0020*/ 	.word	0x00000000


	//----- nvinfo : EIATTR_FRAME_SIZE
	.align		4
.L_23:
        /*0024*/ 	.byte	0x04, 0x11
        /*0026*/ 	.short	(.L_25 - .L_24)
	.align		4
.L_24:
        /*0028*/ 	.word	index@($__internal_0_$__cuda_sm10x_tcgen05_guardrail_trap_col_being_dealloced_not_returned_by_alloc)
        /*002c*/ 	.word	0x00000000


	//----- nvinfo : EIATTR_FRAME_SIZE
	.align		4
.L_25:
        /*0030*/ 	.byte	0x04, 0x11
        /*0032*/ 	.short	(.L_27 - .L_26)
	.align		4
.L_26:
        /*0034*/ 	.word	index@(_ZN7cutlass13device_kernelINS_4gemm6kernel13GemmUniversalIN4cute5tupleIJiiiiEEENS1_10collective13CollectiveMmaINS1_35MainloopSm100TmaUmmaWarpSpecializedILi34ELi2ELi4ENS5_IJNS4_1CILi1EEESB_SB_EEEEENS5_IJNSA_ILi128EEENSA_ILi64EEENSA_ILi32EEEEEENS_12float_e5m2_tENS5_IJlSB_lEEESI_SJ_NS4_8TiledMMAINS4_8MMA_AtomIJNS4_10MMA_TraitsINS4_19SM100_MMA_F8F6F4_SSEJSI_SI_fSE_SF_NS4_17integral_constantINS4_4UMMA5MajorELSQ_0EEESR_NSO_INSP_7ScaleInELSS_0EEEST_EEEEEENS4_6LayoutISC_NS5_IJNSA_ILi0EEESX_SX_EEEEENS5_IJNS4_10UnderscoreES10_S10_EEEEENS4_13SM90_TMA_LOADENS4_14ComposedLayoutINS4_7SwizzleILi1ELi4ELi3EEENS4_18smem_ptr_flag_bitsILi8EEENSW_INS5_IJNSA_ILi8EEESG_EEENS5_IJSG_SB_EEEEEEEvNS4_8identityES13_S1D_vS1E_EENS_8epilogue10collective18CollectiveEpilogueINS1G_23Sm100TmaWarpSpecializedILi1ELi1ELi64ELb0ELb0EEEJSH_NS5_IJNSW_ISE_SB_EENSW_ISF_SB_EEEEESI_SJ_SI_SJ_NS1G_6fusion15FusionCallbacksIS1K_NS1O_17LinearCombinationISI_fSI_fLNS_15FloatRoundStyleE2EEESH_S1N_JEEENS4_5SM1004TMEM4LOAD26SM100_TMEM_LOAD_32dp32b64xES13_NS14_INS15_ILi2ELi4ELi3EEES18_NSW_INS5_IJS19_SF_EEENS5_IJSF_SB_EEEEEEENS4_39AutoVectorizingCopyWithAssumedAlignmentILi128EEENS4_14SM90_TMA_STOREES22_S24_S24_EEEvvEEEEvNT_6ParamsE)
        /*0038*/ 	.word	0x00000000


	//----- nvinfo : EIATTR_MIN_STACK_SIZE
	.align		4
.L_27:
        /*003c*/ 	.byte	0x04, 0x12
        /*003e*/ 	.short	(.L_29 - .L_28)
	.align		4
.L_28:
        /*0040*/ 	.word	index@(_ZN7cutlass13device_kernelINS_4gemm6kernel13GemmUniversalIN4cute5tupleIJiiiiEEENS1_10collective13CollectiveMmaINS1_35MainloopSm100TmaUmmaWarpSpecializedILi34ELi2ELi4ENS5_IJNS4_1CILi1EEESB_SB_EEEEENS5_IJNSA_ILi128EEENSA_ILi64EEENSA_ILi32EEEEEENS_12float_e5m2_tENS5_IJlSB_lEEESI_SJ_NS4_8TiledMMAINS4_8MMA_AtomIJNS4_10MMA_TraitsINS4_19SM100_MMA_F8F6F4_SSEJSI_SI_fSE_SF_NS4_17integral_constantINS4_4UMMA5MajorELSQ_0EEESR_NSO_INSP_7ScaleInELSS_0EEEST_EEEEEENS4_6LayoutISC_NS5_IJNSA_ILi0EEESX_SX_EEEEENS5_IJNS4_10UnderscoreES10_S10_EEEEENS4_13SM90_TMA_LOADENS4_14ComposedLayoutINS4_7SwizzleILi1ELi4ELi3EEENS4_18smem_ptr_flag_bitsILi8EEENSW_INS5_IJNSA_ILi8EEESG_EEENS5_IJSG_SB_EEEEEEEvNS4_8identityES13_S1D_vS1E_EENS_8epilogue10collective18CollectiveEpilogueINS1G_23Sm100TmaWarpSpecializedILi1ELi1ELi64ELb0ELb0EEEJSH_NS5_IJNSW_ISE_SB_EENSW_ISF_SB_EEEEESI_SJ_SI_SJ_NS1G_6fusion15FusionCallbacksIS1K_NS1O_17LinearCombinationISI_fSI_fLNS_15FloatRoundStyleE2EEESH_S1N_JEEENS4_5SM1004TMEM4LOAD26SM100_TMEM_LOAD_32dp32b64xES13_NS14_INS15_ILi2ELi4ELi3EEES18_NSW_INS5_IJS19_SF_EEENS5_IJSF_SB_EEEEEEENS4_39AutoVectorizingCopyWithAssumedAlignmentILi128EEENS4_14SM90_TMA_STOREES22_S24_S24_EEEvvEEEEvNT_6ParamsE)
        /*0044*/ 	.word	0x00000000
.L_29:


//--------------------- .nv.compat                --------------------------
	.section	.nv.compat,"",@"SHT_CUDA_COMPAT_INFO"
	.align	4
        /*0000*/ 	.byte	0x02, 0x09, 0x01, 0x00, 0x02, 0x02, 0x02, 0x00, 0x02, 0x05, 0x05, 0x00, 0x03, 0x07, 0x01, 0x01
        /*0010*/ 	.byte	0x02, 0x03, 0x01, 0x00, 0x02, 0x06, 0x01, 0x00, 0x04, 0x0b, 0x08, 0x00, 0x09, 0x00, 0x00, 0x00
        /*0020*/ 	.byte	0x00, 0x00, 0x00, 0x00


//--------------------- .nv.info._ZN7cutlass13device_kernelINS_4gemm6kernel13GemmUniversalIN4cute5tupleIJiiiiEEENS1_10collective13CollectiveMmaINS1_35MainloopSm100TmaUmmaWarpSpecializedILi34ELi2ELi4ENS5_IJNS4_1CILi1EEESB_SB_EEEEENS5_IJNSA_ILi128EEENSA_ILi64EEENSA_ILi32EEEEEENS_12float_e5m2_tENS5_IJlSB_lEEESI_SJ_NS4_8TiledMMAINS4_8MMA_AtomIJNS4_10MMA_TraitsINS4_19SM100_MMA_F8F6F4_SSEJSI_SI_fSE_SF_NS4_17integral_constantINS4_4UMMA5MajorELSQ_0EEESR_NSO_INSP_7ScaleInELSS_0EEEST_EEEEEENS4_6LayoutISC_NS5_IJNSA_ILi0EEESX_SX_EEEEENS5_IJNS4_10UnderscoreES10_S10_EEEEENS4_13SM90_TMA_LOADENS4_14ComposedLayoutINS4_7SwizzleILi1ELi4ELi3EEENS4_18smem_ptr_flag_bitsILi8EEENSW_INS5_IJNSA_ILi8EEESG_EEENS5_IJSG_SB_EEEEEEEvNS4_8identityES13_S1D_vS1E_EENS_8epilogue10collective18CollectiveEpilogueINS1G_23Sm100TmaWarpSpecializedILi1ELi1ELi64ELb0ELb0EEEJSH_NS5_IJNSW_ISE_SB_EENSW_ISF_SB_EEEEESI_SJ_SI_SJ_NS1G_6fusion15FusionCallbacksIS1K_NS1O_17LinearCombinationISI_fSI_fLNS_15FloatRoundStyleE2EEESH_S1N_JEEENS4_5SM1004TMEM4LOAD26SM100_TMEM_LOAD_32dp32b64xES13_NS14_INS15_ILi2ELi4ELi3EEES18_NSW_INS5_IJS19_SF_EEENS5_IJSF_SB_EEEEEEENS4_39AutoVectorizingCopyWithAssumedAlignmentILi128EEENS4_14SM90_TMA_STOREES22_S24_S24_EEEvvEEEEvNT_6ParamsE --------------------------
	.section	.nv.info._ZN7cutlass13device_kernelINS_4gemm6kernel13GemmUniversalIN4cute5tupleIJiiiiEEENS1_10collective13CollectiveMmaINS1_35MainloopSm100TmaUmmaWarpSpecializedILi34ELi2ELi4ENS5_IJNS4_1CILi1EEESB_SB_EEEEENS5_IJNSA_ILi128EEENSA_ILi64EEENSA_ILi32EEEEEENS_12float_e5m2_tENS5_IJlSB_lEEESI_SJ_NS4_8TiledMMAINS4_8MMA_AtomIJNS4_10MMA_TraitsINS4_19SM100_MMA_F8F6F4_SSEJSI_SI_fSE_SF_NS4_17integral_constantINS4_4UMMA5MajorELSQ_0EEESR_NSO_INSP_7ScaleInELSS_0EEEST_EEEEEENS4_6LayoutISC_NS5_IJNSA_ILi0EEESX_SX_EEEEENS5_IJNS4_10UnderscoreES10_S10_EEEEENS4_13SM90_TMA_LOADENS4_14ComposedLayoutINS4_7SwizzleILi1ELi4ELi3EEENS4_18smem_ptr_flag_bitsILi8EEENSW_INS5_IJNSA_ILi8EEESG_EEENS5_IJSG_SB_EEEEEEEvNS4_8identityES13_S1D_vS1E_EENS_8epilogue10collective18CollectiveEpilogueINS1G_23Sm100TmaWarpSpecializedILi1ELi1ELi64ELb0ELb0EEEJSH_NS5_IJNSW_ISE_SB_EENSW_ISF_SB_EEEEESI_SJ_SI_SJ_NS1G_6fusion15FusionCallbacksIS1K_NS1O_17LinearCombinationISI_fSI_fLNS_15FloatRoundStyleE2EEESH_S1N_JEEENS4_5SM1004TMEM4LOAD26SM100_TMEM_LOAD_32dp32b64xES13_NS14_INS15_ILi2ELi4ELi3EEES18_NSW_INS5_IJS19_SF_EEENS5_IJSF_SB_EEEEEEENS4_39AutoVectorizingCopyWithAssumedAlignmentILi128EEENS4_14SM90_TMA_STOREES22_S24_S24_EEEvvEEEEvNT_6ParamsE,"",@"SHT_CUDA_INFO"
	.sectionflags	@""
	.align	4


	//----- nvinfo : EIATTR_CUDA_API_VERSION
	.align		4
        /*0000*/ 	.byte	0x04, 0x37
        /*0002*/ 	.short	(.L_31 - .L_30)
.L_30:
        /*0004*/ 	.word	0x00000082


	//----- nvinfo : EIATTR_KPARAM_INFO
	.align		4
.L_31:
        /*0008*/ 	.byte	0x04, 0x17
        /*000a*/ 	.short	(.L_33 - .L_32)
.L_32:
        /*000c*/ 	.word	0x00000000
        /*0010*/ 	.short	0x0000
        /*0012*/ 	.short	0x0000
        /*0014*/ 	.byte	0x00, 0xf0, 0x01, 0x20


	//----- nvinfo : EIATTR_AT_ENTRY_FRAGMENTS
	.align		4
.L_33:
        /*0018*/ 	.byte	0x04, 0x4f
        /*001a*/ 	.short	(.L_35 - .L_34)


	//   ....[0]....
.L_34:
        /*001c*/ 	.word	0x00000006


	//----- nvinfo : EIATTR_RESERVED_SMEM_USED
	.align		4
.L_35:
        /*0020*/ 	.byte	0x01, 0x41
	.zero		2


	//----- nvinfo : EIATTR_SPARSE_MMA_MASK
	.align		4
        /*0024*/ 	.byte	0x03, 0x50
        /*0026*/ 	.short	0x0000


	//----- nvinfo : EIATTR_TCGEN05_1CTA_USED
	.align		4
        /*0028*/ 	.byte	0x01, 0x51
	.zero		2


	//----- nvinfo : EIATTR_MAXREG_COUNT
	.align		4
        /*002c*/ 	.byte	0x03, 0x1b
        /*002e*/ 	.short	0x00ff


	//----- nvinfo : EIATTR_NUM_BARRIERS
	.align		4
        /*0030*/ 	.byte	0x02, 0x4c
        /*0032*/ 	.byte	0x07
	.zero		1


	//----- nvinfo : EIATTR_EXTERNS
	.align		4
        /*0034*/ 	.byte	0x04, 0x0f
        /*0036*/ 	.short	(.L_37 - .L_36)


	//   ....[0]....
	.align		4
.L_36:
        /*0038*/ 	.word	index@(__assertfail)


	//----- nvinfo : EIATTR_MERCURY_ISA_VERSION
	.align		4
.L_37:
        /*003c*/ 	.byte	0x03, 0x5f
        /*003e*/ 	.short	0x0101


	//----- nvinfo : EIATTR_INT_WARP_WIDE_INSTR_OFFSETS
	.align		4
        /*0040*/ 	.byte	0x04, 0x31
        /*0042*/ 	.short	(.L_39 - .L_38)


	//   ....[0]....
.L_38:
        /*0044*/ 	.word	0x00002170


	//   ....[1]....
        /*0048*/ 	.word	0x00004b50


	//   ....[2]....
        /*004c*/ 	.word	0x00004b70


	//   ....[3]....
        /*0050*/ 	.word	0x00004ba0


	//   ....[4]....
        /*0054*/ 	.word	0x000055b0


	//   ....[5]....
        /*0058*/ 	.word	0x000056a0


	//----- nvinfo : EIATTR_COOP_GROUP_MASK_REGIDS
	.align		4
.L_39:
        /*005c*/ 	.byte	0x04, 0x29
        /*005e*/ 	.short	(.L_41 - .L_40)


	//   ....[0]....
.L_40:
        /*0060*/ 	.word	0xffffffff


	//   ....[1]....
        /*0064*/ 	.word	0xffffffff


	//   ....[2]....
        /*0068*/ 	.word	0xffffffff


	//   ....[3]....
        /*006c*/ 	.word	0xffffffff


	//   ....[4]....
        /*0070*/ 	.word	0xffffffff


	//   ....[5]....
        /*0074*/ 	.word	0xffffffff


	//   ....[6]....
        /*0078*/ 	.word	0xffffffff


	//   ....[7]....
        /*007c*/ 	.word	0xffffffff


	//   ....[8]....
        /*0080*/ 	.word	0xffffffff


	//   ....[9]....
        /*0084*/ 	.word	0xffffffff


	//   ....[10]....
        /*0088*/ 	.word	0xffffffff


	//   ....[11]....
        /*008c*/ 	.word	0xffffffff


	//   ....[12]....
        /*0090*/ 	.word	0xffffffff


	//----- nvinfo : EIATTR_COOP_GROUP_INSTR_OFFSETS
	.align		4
.L_41:
        /*0094*/ 	.byte	0x04, 0x28
        /*0096*/ 	.short	(.L_43 - .L_42)


	//   ....[0]....
.L_42:
        /*0098*/ 	.word	0x00000090


	//   ....[1]....
        /*009c*/ 	.word	0x000004d0


	//   ....[2]....
        /*00a0*/ 	.word	0x00000a30


	//   ....[3]....
        /*00a4*/ 	.word	0x00000b70


	//   ....[4]....
        /*00a8*/ 	.word	0x00000c70


	//   ....[5]....
        /*00ac*/ 	.word	0x00000de0


	//   ....[6]....
        /*00b0*/ 	.word	0x00000f80


	//   ....[7]....
        /*00b4*/ 	.word	0x00002050


	//   ....[8]....
        /*00b8*/ 	.word	0x00003f10


	//   ....[9]....
        /*00bc*/ 	.word	0x00004120


	//   ....[10]....
        /*00c0*/ 	.word	0x00004150


	//   ....[11]....
        /*00c4*/ 	.word	0x00004a30


	//   ....[12]....
        /*00c8*/ 	.word	0x00004c60


	//----- nvinfo : EIATTR_VRC_CTA_INIT_COUNT
	.align		4
.L_43:
        /*00cc*/ 	.byte	0x02, 0x4a
        /*00ce*/ 	.byte	0x80
	.zero		1


	//----- nvinfo : EIATTR_SYSCALL_OFFSETS
	.align		4
        /*00d0*/ 	.byte	0x04, 0x46
        /*00d2*/ 	.short	(.L_45 - .L_44)


	//   ....[0]....
.L_44:
        /*00d4*/ 	.word	0x00006090


	//   ....[1]....
        /*00d8*/ 	.word	0x000061d0


	//   ....[2]....
        /*00dc*/ 	.word	0x00006970


	//----- nvinfo : EIATTR_MBARRIER_INSTR_OFFSETS
	.align		4
.L_45:
        /*00e0*/ 	.byte	0x04, 0x39
        /*00e2*/ 	.short	(.L_47 - .L_46)


	//   ....[0]....
.L_46:
        /*00e4*/ 	.word	0x000005d0
        /*00e8*/ 	.word	0x000000ff
        /*00ec*/ 	.word	0x00000000
        /*00f0*/ 	.short	0x0100
        /*00f2*/ 	.byte	0x05
	.zero		1


	//   ....[1]....
        /*00f4*/ 	.word	0x000005e0
        /*00f8*/ 	.word	0x000000ff
        /*00fc*/ 	.word	0x00000110
        /*0100*/ 	.short	0x0100
        /*0102*/ 	.byte	0x05
	.zero		1


	//   ....[2]....
        /*0104*/ 	.word	0x000005f0
        /*0108*/ 	.word	0x000000ff
        /*010c*/ 	.word	0x00000008
        /*0110*/ 	.short	0x0100
        /*0112*/ 	.byte	0x05
	.zero		1


	//   ....[3]....
        /*0114*/ 	.word	0x00000600
        /*0118*/ 	.word	0x000000ff
        /*011c*/ 	.word	0x00000118
        /*0120*/ 	.short	0x0100
        /*0122*/ 	.byte	0x05
	.zero		1


	//   ....[4]....
        /*0124*/ 	.word	0x00000610
        /*0128*/ 	.word	0x000000ff
        /*012c*/ 	.word	0x00000010
        /*0130*/ 	.short	0x0100
        /*0132*/ 	.byte	0x05
	.zero		1


	//   ....[5]....
        /*0134*/ 	.word	0x00000620
        /*0138*/ 	.word	0x000000ff
        /*013c*/ 	.word	0x00000120
        /*0140*/ 	.short	0x0100
        /*0142*/ 	.byte	0x05
	.zero		1


	//   ....[6]....
        /*0144*/ 	.word	0x00000630
        /*0148*/ 	.word	0x000000ff
        /*014c*/ 	.word	0x00000018
        /*0150*/ 	.short	0x0100
        /*0152*/ 	.byte	0x05
	.zero		1


	//   ....[7]....
        /*0154*/ 	.word	0x00000640
        /*0158*/ 	.word	0x000000ff
        /*015c*/ 	.word	0x00000128
        /*0160*/ 	.short	0x0100
        /*0162*/ 	.byte	0x05
	.zero		1


	//   ....[8]....
        /*0164*/ 	.word	0x00000650
        /*0168*/ 	.word	0x000000ff
        /*016c*/ 	.word	0x00000020
        /*0170*/ 	.short	0x0100
        /*0172*/ 	.byte	0x05
	.zero		1


	//   ....[9]....
        /*0174*/ 	.word	0x00000660
        /*0178*/ 	.word	0x000000ff
        /*017c*/ 	.word	0x00000130
        /*0180*/ 	.short	0x0100
        /*0182*/ 	.byte	0x05
	.zero		1


	//   ....[10]....
        /*0184*/ 	.word	0x00000670
        /*0188*/ 	.word	0x000000ff
        /*018c*/ 	.word	0x00000028
        /*0190*/ 	.short	0x0100
        /*0192*/ 	.byte	0x05
	.zero		1


	//   ....[11]....
        /*0194*/ 	.word	0x00000680
        /*0198*/ 	.word	0x000000ff
        /*019c*/ 	.word	0x00000138
        /*01a0*/ 	.short	0x0100
        /*01a2*/ 	.byte	0x05
	.zero		1


	//   ....[12]....
        /*01a4*/ 	.word	0x00000690
        /*01a8*/ 	.word	0x000000ff
        /*01ac*/ 	.word	0x00000030
        /*01b0*/ 	.short	0x0100
        /*01b2*/ 	.byte	0x05
	.zero		1


	//   ....[13]....
        /*01b4*/ 	.word	0x000006a0
        /*01b8*/ 	.word	0x000000ff
        /*01bc*/ 	.word	0x00000140
        /*01c0*/ 	.short	0x0100
        /*01c2*/ 	.byte	0x05
	.zero		1


	//   ....[14]....
        /*01c4*/ 	.word	0x000006b0
        /*01c8*/ 	.word	0x000000ff
        /*01cc*/ 	.word	0x00000038
        /*01d0*/ 	.short	0x0100
        /*01d2*/ 	.byte	0x05
	.zero		1


	//   ....[15]....
        /*01d4*/ 	.word	0x000006c0
        /*01d8*/ 	.word	0x000000ff
        /*01dc*/ 	.word	0x00000148
        /*01e0*/ 	.short	0x0100
        /*01e2*/ 	.byte	0x05
	.zero		1


	//   ....[16]....
        /*01e4*/ 	.word	0x000006d0
        /*01e8*/ 	.word	0x000000ff
        /*01ec*/ 	.word	0x00000040
        /*01f0*/ 	.short	0x0100
        /*01f2*/ 	.byte	0x05
	.zero		1


	//   ....[17]....
        /*01f4*/ 	.word	0x000006e0
        /*01f8*/ 	.word	0x000000ff
        /*01fc*/ 	.word	0x00000150
        /*0200*/ 	.short	0x0100
        /*0202*/ 	.byte	0x05
	.zero		1


	//   ....[18]....
        /*0204*/ 	.word	0x000006f0
        /*0208*/ 	.word	0x000000ff
        /*020c*/ 	.word	0x00000048
        /*0210*/ 	.short	0x0100
        /*0212*/ 	.byte	0x05
	.zero		1


	//   ....[19]....
        /*0214*/ 	.word	0x00000700
        /*0218*/ 	.word	0x000000ff
        /*021c*/ 	.word	0x00000158
        /*0220*/ 	.short	0x0100
        /*0222*/ 	.byte	0x05
	.zero		1


	//   ....[20]....
        /*0224*/ 	.word	0x00000710
        /*0228*/ 	.word	0x000000ff
        /*022c*/ 	.word	0x00000050
        /*0230*/ 	.short	0x0100
        /*0232*/ 	.byte	0x05
	.zero		1


	//   ....[21]....
        /*0234*/ 	.word	0x00000720
        /*0238*/ 	.word	0x000000ff
        /*023c*/ 	.word	0x00000160
        /*0240*/ 	.short	0x0100
        /*0242*/ 	.byte	0x05
	.zero		1


	//   ....[22]....
        /*0244*/ 	.word	0x00000730
        /*0248*/ 	.word	0x000000ff
        /*024c*/ 	.word	0x00000058
        /*0250*/ 	.short	0x0100
        /*0252*/ 	.byte	0x05
	.zero		1


	//   ....[23]....
        /*0254*/ 	.word	0x00000740
        /*0258*/ 	.word	0x000000ff
        /*025c*/ 	.word	0x00000168
        /*0260*/ 	.short	0x0100
        /*0262*/ 	.byte	0x05
	.zero		1


	//   ....[24]....
        /*0264*/ 	.word	0x00000750
        /*0268*/ 	.word	0x000000ff
        /*026c*/ 	.word	0x00000060
        /*0270*/ 	.short	0x0100
        /*0272*/ 	.byte	0x05
	.zero		1


	//   ....[25]....
        /*0274*/ 	.word	0x00000760
        /*0278*/ 	.word	0x000000ff
        /*027c*/ 	.word	0x00000170
        /*0280*/ 	.short	0x0100
        /*0282*/ 	.byte	0x05
	.zero		1


	//   ....[26]....
        /*0284*/ 	.word	0x00000770
        /*0288*/ 	.word	0x000000ff
        /*028c*/ 	.word	0x00000068
        /*0290*/ 	.short	0x0100
        /*0292*/ 	.byte	0x05
	.zero		1


	//   ....[27]....
        /*0294*/ 	.word	0x00000780
        /*0298*/ 	.word	0x000000ff
        /*029c*/ 	.word	0x00000178
        /*02a0*/ 	.short	0x0100
        /*02a2*/ 	.byte	0x05
	.zero		1


	//   ....[28]....
        /*02a4*/ 	.word	0x00000790
        /*02a8*/ 	.word	0x000000ff
        /*02ac*/ 	.word	0x00000070
        /*02b0*/ 	.short	0x0100
        /*02b2*/ 	.byte	0x05
	.zero		1


	//   ....[29]....
        /*02b4*/ 	.word	0x000007a0
        /*02b8*/ 	.word	0x000000ff
        /*02bc*/ 	.word	0x00000180
        /*02c0*/ 	.short	0x0100
        /*02c2*/ 	.byte	0x05
	.zero		1


	//   ....[30]....
        /*02c4*/ 	.word	0x000007b0
        /*02c8*/ 	.word	0x000000ff
        /*02cc*/ 	.word	0x00000078
        /*02d0*/ 	.short	0x0100
        /*02d2*/ 	.byte	0x05
	.zero		1


	//   ....[31]....
        /*02d4*/ 	.word	0x000007c0
        /*02d8*/ 	.word	0x000000ff
        /*02dc*/ 	.word	0x00000188
        /*02e0*/ 	.short	0x0100
        /*02e2*/ 	.byte	0x05
	.zero		1


	//   ....[32]....
        /*02e4*/ 	.word	0x000007d0
        /*02e8*/ 	.word	0x000000ff
        /*02ec*/ 	.word	0x00000080
        /*02f0*/ 	.short	0x0100
        /*02f2*/ 	.byte	0x05
	.zero		1


	//   ....[33]....
        /*02f4*/ 	.word	0x000007e0
        /*02f8*/ 	.word	0x000000ff
        /*02fc*/ 	.word	0x00000190
        /*0300*/ 	.short	0x0100
        /*0302*/ 	.byte	0x05
	.zero		1


	//   ....[34]....
        /*0304*/ 	.word	0x000007f0
        /*0308*/ 	.word	0x000000ff
        /*030c*/ 	.word	0x00000088
        /*0310*/ 	.short	0x0100
        /*0312*/ 	.byte	0x05
	.zero		1


	//   ....[35]....
        /*0314*/ 	.word	0x00000800
        /*0318*/ 	.word	0x000000ff
        /*031c*/ 	.word	0x00000198
        /*0320*/ 	.short	0x0100
        /*0322*/ 	.byte	0x05
	.zero		1


	//   ....[36]....
        /*0324*/ 	.word	0x00000810
        /*0328*/ 	.word	0x000000ff
        /*032c*/ 	.word	0x00000090
        /*0330*/ 	.short	0x0100
        /*0332*/ 	.byte	0x05
	.zero		1


	//   ....[37]....
        /*0334*/ 	.word	0x00000820
        /*0338*/ 	.word	0x000000ff
        /*033c*/ 	.word	0x000001a0
        /*0340*/ 	.short	0x0100
        /*0342*/ 	.byte	0x05
	.zero		1


	//   ....[38]....
        /*0344*/ 	.word	0x00000830
        /*0348*/ 	.word	0x000000ff
        /*034c*/ 	.word	0x00000098
        /*0350*/ 	.short	0x0100
        /*0352*/ 	.byte	0x05
	.zero		1


	//   ....[39]....
        /*0354*/ 	.word	0x00000840
        /*0358*/ 	.word	0x000000ff
        /*035c*/ 	.word	0x000001a8
        /*0360*/ 	.short	0x0100
        /*0362*/ 	.byte	0x05
	.zero		1


	//   ....[40]....
        /*0364*/ 	.word	0x00000850
        /*0368*/ 	.word	0x000000ff
        /*036c*/ 	.word	0x000000a0
        /*0370*/ 	.short	0x0100
        /*0372*/ 	.byte	0x05
	.zero		1


	//   ....[41]....
        /*0374*/ 	.word	0x00000860
        /*0378*/ 	.word	0x000000ff
        /*037c*/ 	.word	0x000001b0
        /*0380*/ 	.short	0x0100
        /*0382*/ 	.byte	0x05
	.zero		1


	//   ....[42]....
        /*0384*/ 	.word	0x00000870
        /*0388*/ 	.word	0x000000ff
        /*038c*/ 	.word	0x000000a8
        /*0390*/ 	.short	0x0100
        /*0392*/ 	.byte	0x05
	.zero		1


	//   ....[43]....
        /*0394*/ 	.word	0x00000880
        /*0398*/ 	.word	0x000000ff
        /*039c*/ 	.word	0x000001b8
        /*03a0*/ 	.short	0x0100
        /*03a2*/ 	.byte	0x05
	.zero		1


	//   ....[44]....
        /*03a4*/ 	.word	0x00000890
        /*03a8*/ 	.word	0x000000ff
        /*03ac*/ 	.word	0x000000b0
        /*03b0*/ 	.short	0x0100
        /*03b2*/ 	.byte	0x05
	.zero		1


	//   ....[45]....
        /*03b4*/ 	.word	0x000008a0
        /*03b8*/ 	.word	0x000000ff
        /*03bc*/ 	.word	0x000001c0
        /*03c0*/ 	.short	0x0100
        /*03c2*/ 	.byte	0x05
	.zero		1


	//   ....[46]....
        /*03c4*/ 	.word	0x000008b0
        /*03c8*/ 	.word	0x000000ff
        /*03cc*/ 	.word	0x000000b8
        /*03d0*/ 	.short	0x0100
        /*03d2*/ 	.byte	0x05
	.zero		1


	//   ....[47]....
        /*03d4*/ 	.word	0x000008c0
        /*03d8*/ 	.word	0x000000ff
        /*03dc*/ 	.word	0x000001c8
        /*03e0*/ 	.short	0x0100
        /*03e2*/ 	.byte	0x05
	.zero		1


	//   ....[48]....
        /*03e4*/ 	.word	0x000008d0
        /*03e8*/ 	.word	0x000000ff
        /*03ec*/ 	.word	0x000000c0
        /*03f0*/ 	.short	0x0100
        /*03f2*/ 	.byte	0x05
	.zero		1


	//   ....[49]....
        /*03f4*/ 	.word	0x000008e0
        /*03f8*/ 	.word	0x000000ff
        /*03fc*/ 	.word	0x000001d0
        /*0400*/ 	.short	0x0100
        /*0402*/ 	.byte	0x05
	.zero		1


	//   ....[50]....
        /*0404*/ 	.word	0x000008f0
        /*0408*/ 	.word	0x000000ff
        /*040c*/ 	.word	0x000000c8
        /*0410*/ 	.short	0x0100
        /*0412*/ 	.byte	0x05
	.zero		1


	//   ....[51]....
        /*0414*/ 	.word	0x00000900
        /*0418*/ 	.word	0x000000ff
        /*041c*/ 	.word	0x000001d8
        /*0420*/ 	.short	0x0100
        /*0422*/ 	.byte	0x05
	.zero		1


	//   ....[52]....
        /*0424*/ 	.word	0x00000910
        /*0428*/ 	.word	0x000000ff
        /*042c*/ 	.word	0x000000d0
        /*0430*/ 	.short	0x0100
        /*0432*/ 	.byte	0x05
	.zero		1


	//   ....[53]....
        /*0434*/ 	.word	0x00000920
        /*0438*/ 	.word	0x000000ff
        /*043c*/ 	.word	0x000001e0
        /*0440*/ 	.short	0x0100
        /*0442*/ 	.byte	0x05
	.zero		1


	//   ....[54]....
        /*0444*/ 	.word	0x00000930
        /*0448*/ 	.word	0x000000ff
        /*044c*/ 	.word	0x000000d8
        /*0450*/ 	.short	0x0100
        /*0452*/ 	.byte	0x05
	.zero		1


	//   ....[55]....
        /*0454*/ 	.word	0x00000940
        /*0458*/ 	.word	0x000000ff
        /*045c*/ 	.word	0x000001e8
        /*0460*/ 	.short	0x0100
        /*0462*/ 	.byte	0x05
	.zero		1


	//   ....[56]....
        /*0464*/ 	.word	0x00000950
        /*0468*/ 	.word	0x000000ff
        /*046c*/ 	.word	0x000000e0
        /*0470*/ 	.short	0x0100
        /*0472*/ 	.byte	0x05
	.zero		1


	//   ....[57]....
        /*0474*/ 	.word	0x00000960
        /*0478*/ 	.word	0x000000ff
        /*047c*/ 	.word	0x000001f0
        /*0480*/ 	.short	0x0100
        /*0482*/ 	.byte	0x05
	.zero		1


	//   ....[58]....
        /*0484*/ 	.word	0x00000970
        /*0488*/ 	.word	0x000000ff
        /*048c*/ 	.word	0x000000e8
        /*0490*/ 	.short	0x0100
        /*0492*/ 	.byte	0x05
	.zero		1


	//   ....[59]....
        /*0494*/ 	.word	0x00000980
        /*0498*/ 	.word	0x000000ff
        /*049c*/ 	.word	0x000001f8
        /*04a0*/ 	.short	0x0100
        /*04a2*/ 	.byte	0x05
	.zero		1


	//   ....[60]....
        /*04a4*/ 	.word	0x00000990
        /*04a8*/ 	.word	0x000000ff
        /*04ac*/ 	.word	0x000000f0
        /*04b0*/ 	.short	0x0100
        /*04b2*/ 	.byte	0x05
	.zero		1


	//   ....[61]....
        /*04b4*/ 	.word	0x000009a0
        /*04b8*/ 	.word	0x000000ff
        /*04bc*/ 	.word	0x00000200
        /*04c0*/ 	.short	0x0100
        /*04c2*/ 	.byte	0x05
	.zero		1


	//   ....[62]....
        /*04c4*/ 	.word	0x000009b0
        /*04c8*/ 	.word	0x000000ff
        /*04cc*/ 	.word	0x000000f8
        /*04d0*/ 	.short	0x0100
        /*04d2*/ 	.byte	0x05
	.zero		1


	//   ....[63]....
        /*04d4*/ 	.word	0x000009c0
        /*04d8*/ 	.word	0x000000ff
        /*04dc*/ 	.word	0x00000208
        /*04e0*/ 	.short	0x0100
        /*04e2*/ 	.byte	0x05
	.zero		1


	//   ....[64]....
        /*04e4*/ 	.word	0x000009d0
        /*04e8*/ 	.word	0x000000ff
        /*04ec*/ 	.word	0x00000100
        /*04f0*/ 	.short	0x0100
        /*04f2*/ 	.byte	0x05
	.zero		1


	//   ....[65]....
        /*04f4*/ 	.word	0x000009e0
        /*04f8*/ 	.word	0x000000ff
        /*04fc*/ 	.word	0x00000210
        /*0500*/ 	.short	0x0100
        /*0502*/ 	.byte	0x05
	.zero		1


	//   ....[66]....
        /*0504*/ 	.word	0x000009f0
        /*0508*/ 	.word	0x000000ff
        /*050c*/ 	.word	0x00000108
        /*0510*/ 	.short	0x0100
        /*0512*/ 	.byte	0x05
	.zero		1


	//   ....[67]....
        /*0514*/ 	.word	0x00000a00
        /*0518*/ 	.word	0x000000ff
        /*051c*/ 	.word	0x00000218
        /*0520*/ 	.short	0x0100
        /*0522*/ 	.byte	0x05
	.zero		1


	//   ....[68]....
        /*0524*/ 	.word	0x00000b40
        /*0528*/ 	.word	0x000000ff
        /*052c*/ 	.word	0x00000220
        /*0530*/ 	.short	0x0100
        /*0532*/ 	.byte	0x06
	.zero		1


	//   ....[69]....
        /*0534*/ 	.word	0x00000b50
        /*0538*/ 	.word	0x000000ff
        /*053c*/ 	.word	0x00000228
        /*0540*/ 	.short	0x0100
        /*0542*/ 	.byte	0x06
	.zero		1


	//   ....[70]....
        /*0544*/ 	.word	0x00000c40
        /*0548*/ 	.word	0x000000ff
        /*054c*/ 	.word	0x00000230
        /*0550*/ 	.short	0x0100
        /*0552*/ 	.byte	0x05
	.zero		1


	//   ....[71]....
        /*0554*/ 	.word	0x00000c50
        /*0558*/ 	.word	0x000000ff
        /*055c*/ 	.word	0x00000238
        /*0560*/ 	.short	0x0100
        /*0562*/ 	.byte	0x05
	.zero		1


	//   ....[72]....
        /*0564*/ 	.word	0x00000d90
        /*0568*/ 	.word	0x000000ff
        /*056c*/ 	.word	0x00000240
        /*0570*/ 	.short	0x0100
        /*0572*/ 	.byte	0x05
	.zero		1


	//   ....[73]....
        /*0574*/ 	.word	0x00000da0
        /*0578*/ 	.word	0x000000ff
        /*057c*/ 	.word	0x00000250
        /*0580*/ 	.short	0x0100
        /*0582*/ 	.byte	0x05
	.zero		1


	//   ....[74]....
        /*0584*/ 	.word	0x00000db0
        /*0588*/ 	.word	0x000000ff
        /*058c*/ 	.word	0x00000248
        /*0590*/ 	.short	0x0100
        /*0592*/ 	.byte	0x05
	.zero		1


	//   ....[75]....
        /*0594*/ 	.word	0x00000dc0
        /*0598*/ 	.word	0x000000ff
        /*059c*/ 	.word	0x00000258
        /*05a0*/ 	.short	0x0100
        /*05a2*/ 	.byte	0x05
	.zero		1


	//   ....[76]....
        /*05a4*/ 	.word	0x00000ef0
        /*05a8*/ 	.word	0x000000ff
        /*05ac*/ 	.word	0x00000260
        /*05b0*/ 	.short	0x0100
        /*05b2*/ 	.byte	0x06
	.zero		1


	//   ....[77]....
        /*05b4*/ 	.word	0x00000f00
        /*05b8*/ 	.word	0x000000ff
        /*05bc*/ 	.word	0x00000280
        /*05c0*/ 	.short	0x0100
        /*05c2*/ 	.byte	0x06
	.zero		1


	//   ....[78]....
        /*05c4*/ 	.word	0x00000f10
        /*05c8*/ 	.word	0x000000ff
        /*05cc*/ 	.word	0x00000268
        /*05d0*/ 	.short	0x0100
        /*05d2*/ 	.byte	0x06
	.zero		1


	//   ....[79]....
        /*05d4*/ 	.word	0x00000f20
        /*05d8*/ 	.word	0x000000ff
        /*05dc*/ 	.word	0x00000288
        /*05e0*/ 	.short	0x0100
        /*05e2*/ 	.byte	0x06
	.zero		1


	//   ....[80]....
        /*05e4*/ 	.word	0x00000f30
        /*05e8*/ 	.word	0x000000ff
        /*05ec*/ 	.word	0x00000270
        /*05f0*/ 	.short	0x0100
        /*05f2*/ 	.byte	0x06
	.zero		1


	//   ....[81]....
        /*05f4*/ 	.word	0x00000f40
        /*05f8*/ 	.word	0x000000ff
        /*05fc*/ 	.word	0x00000290
        /*0600*/ 	.short	0x0100
        /*0602*/ 	.byte	0x06
	.zero		1


	//   ....[82]....
        /*0604*/ 	.word	0x00000f50
        /*0608*/ 	.word	0x000000ff
        /*060c*/ 	.word	0x00000278
        /*0610*/ 	.short	0x0100
        /*0612*/ 	.byte	0x06
	.zero		1


	//   ....[83]....
        /*0614*/ 	.word	0x00000f60
        /*0618*/ 	.word	0x000000ff
        /*061c*/ 	.word	0x00000298
        /*0620*/ 	.short	0x0100
        /*0622*/ 	.byte	0x06
	.zero		1


	//   ....[84]....
        /*0624*/ 	.word	0x00001050
        /*0628*/ 	.word	0x000000ff
        /*062c*/ 	.word	0x000002a0
        /*0630*/ 	.short	0x0100
        /*0632*/ 	.byte	0x05
	.zero		1


	//   ....[85]....
        /*0634*/ 	.word	0x00001060
        /*0638*/ 	.word	0x000000ff
        /*063c*/ 	.word	0x000002b0
        /*0640*/ 	.short	0x0100
        /*0642*/ 	.byte	0x05
	.zero		1


	//   ....[86]....
        /*0644*/ 	.word	0x00001070
        /*0648*/ 	.word	0x000000ff
        /*064c*/ 	.word	0x000002a8
        /*0650*/ 	.short	0x0100
        /*0652*/ 	.byte	0x05
	.zero		1


	//   ....[87]....
        /*0654*/ 	.word	0x00001080
        /*0658*/ 	.word	0x000000ff
        /*065c*/ 	.word	0x000002b8
        /*0660*/ 	.short	0x0100
        /*0662*/ 	.byte	0x05
	.zero		1


	//   ....[88]....
        /*0664*/ 	.word	0x00001950
        /*0668*/ 	.word	0x00000003
        /*066c*/ 	.word	0x000002b0
        /*0670*/ 	.short	0x010a
        /*0672*/ 	.byte	0xff
	.zero		1


	//   ....[89]....
        /*0674*/ 	.word	0x00001980
        /*0678*/ 	.word	0x00000003
        /*067c*/ 	.word	0x000002a0
        /*0680*/ 	.short	0x0101
        /*0682*/ 	.byte	0xff
	.zero		1


	//   ....[90]....
        /*0684*/ 	.word	0x00001a50
        /*0688*/ 	.word	0x000000ff
        /*068c*/ 	.word	0x00000110
        /*0690*/ 	.short	0x010a
        /*0692*/ 	.byte	0x08
	.zero		1


	//   ....[91]....
        /*0694*/ 	.word	0x00001af0
        /*0698*/ 	.word	0x000000ff
        /*069c*/ 	.word	0x00000110
        /*06a0*/ 	.short	0x010a
        /*06a2*/ 	.byte	0x21
	.zero		1


	//   ....[92]....
        /*06a4*/ 	.word	0x00001c40
        /*06a8*/ 	.word	0x000000ff
        /*06ac*/ 	.word	0x00000110
        /*06b0*/ 	.short	0x010a
        /*06b2*/ 	.byte	0x08
	.zero		1


	//   ....[93]....
        /*06b4*/ 	.word	0x00001d50
        /*06b8*/ 	.word	0x000000ff
        /*06bc*/ 	.word	0x00000238
        /*06c0*/ 	.short	0x0101
        /*06c2*/ 	.byte	0x04
	.zero		1


	//   ....[94]....
        /*06c4*/ 	.word	0x00001d70
        /*06c8*/ 	.word	0x000000ff
        /*06cc*/ 	.word	0x00000110
        /*06d0*/ 	.short	0x010a
        /*06d2*/ 	.byte	0x08
	.zero		1


	//   ....[95]....
        /*06d4*/ 	.word	0x00001df0
        /*06d8*/ 	.word	0x000000ff
        /*06dc*/ 	.word	0x00000110
        /*06e0*/ 	.short	0x010a
        /*06e2*/ 	.byte	0x11
	.zero		1


	//   ....[96]....
        /*06e4*/ 	.word	0x00001f40
        /*06e8*/ 	.word	0x000000ff
        /*06ec*/ 	.word	0x00000110
        /*06f0*/ 	.short	0x010a
        /*06f2*/ 	.byte	0x08
	.zero		1


	//   ....[97]....
        /*06f4*/ 	.word	0x00002080
        /*06f8*/ 	.word	0x00000002
        /*06fc*/ 	.word	0x00000240
        /*0700*/ 	.short	0x010a
        /*0702*/ 	.byte	0xff
	.zero		1


	//   ....[98]....
        /*0704*/ 	.word	0x00002140
        /*0708*/ 	.word	0x00000002
        /*070c*/ 	.word	0x00000000
        /*0710*/ 	.short	0x0101
        /*0712*/ 	.byte	0xff
	.zero		1


	//   ....[99]....
        /*0714*/ 	.word	0x000026a0
        /*0718*/ 	.word	0x000000ff
        /*071c*/ 	.word	0x00000000
        /*0720*/ 	.short	0x010a
        /*0722*/ 	.byte	0x05
	.zero		1


	//   ....[100]....
        /*0724*/ 	.word	0x00002730
        /*0728*/ 	.word	0x000000ff
        /*072c*/ 	.word	0x00000000
        /*0730*/ 	.short	0x010a
        /*0732*/ 	.byte	0x05
	.zero		1


	//   ....[101]....
        /*0734*/ 	.word	0x000027c0
        /*0738*/ 	.word	0x000000ff
        /*073c*/ 	.word	0x00000000
        /*0740*/ 	.short	0x010a
        /*0742*/ 	.byte	0x05
	.zero		1


	//   ....[102]....
        /*0744*/ 	.word	0x00002850
        /*0748*/ 	.word	0x000000ff
        /*074c*/ 	.word	0x00000000
        /*0750*/ 	.short	0x010a
        /*0752*/ 	.byte	0x05
	.zero		1


	//   ....[103]....
        /*0754*/ 	.word	0x000028e0
        /*0758*/ 	.word	0x000000ff
        /*075c*/ 	.word	0x00000000
        /*0760*/ 	.short	0x010a
        /*0762*/ 	.byte	0x05
	.zero		1


	//   ....[104]....
        /*0764*/ 	.word	0x00002970
        /*0768*/ 	.word	0x000000ff
        /*076c*/ 	.word	0x00000000
        /*0770*/ 	.short	0x010a
        /*0772*/ 	.byte	0x05
	.zero		1


	//   ....[105]....
        /*0774*/ 	.word	0x00002a00
        /*0778*/ 	.word	0x000000ff
        /*077c*/ 	.word	0x00000000
        /*0780*/ 	.short	0x010a
        /*0782*/ 	.byte	0x05
	.zero		1


	//   ....[106]....
        /*0784*/ 	.word	0x00002a90
        /*0788*/ 	.word	0x000000ff
        /*078c*/ 	.word	0x00000000
        /*0790*/ 	.short	0x010a
        /*0792*/ 	.byte	0x05
	.zero		1


	//   ....[107]....
        /*0794*/ 	.word	0x00002b20
        /*0798*/ 	.word	0x000000ff
        /*079c*/ 	.word	0x00000000
        /*07a0*/ 	.short	0x010a
        /*07a2*/ 	.byte	0x05
	.zero		1


	//   ....[108]....
        /*07a4*/ 	.word	0x00002bb0
        /*07a8*/ 	.word	0x000000ff
        /*07ac*/ 	.word	0x00000000
        /*07b0*/ 	.short	0x010a
        /*07b2*/ 	.byte	0x05
	.zero		1


	//   ....[109]....
        /*07b4*/ 	.word	0x00002c40
        /*07b8*/ 	.word	0x000000ff
        /*07bc*/ 	.word	0x00000000
        /*07c0*/ 	.short	0x010a
        /*07c2*/ 	.byte	0x05
	.zero		1


	//   ....[110]....
        /*07c4*/ 	.word	0x00002cd0
        /*07c8*/ 	.word	0x000000ff
        /*07cc*/ 	.word	0x00000000
        /*07d0*/ 	.short	0x010a
        /*07d2*/ 	.byte	0x05
	.zero		1


	//   ....[111]....
        /*07d4*/ 	.word	0x00002d60
        /*07d8*/ 	.word	0x000000ff
        /*07dc*/ 	.word	0x00000000
        /*07e0*/ 	.short	0x010a
        /*07e2*/ 	.byte	0x05
	.zero		1


	//   ....[112]....
        /*07e4*/ 	.word	0x00002df0
        /*07e8*/ 	.word	0x000000ff
        /*07ec*/ 	.word	0x00000000
        /*07f0*/ 	.short	0x010a
        /*07f2*/ 	.byte	0x05
	.zero		1


	//   ....[113]....
        /*07f4*/ 	.word	0x00002e80
        /*07f8*/ 	.word	0x000000ff
        /*07fc*/ 	.word	0x00000000
        /*0800*/ 	.short	0x010a
        /*0802*/ 	.byte	0x05
	.zero		1


	//   ....[114]....
        /*0804*/ 	.word	0x00002f10
        /*0808*/ 	.word	0x000000ff
        /*080c*/ 	.word	0x00000000
        /*0810*/ 	.short	0x010a
        /*0812*/ 	.byte	0x05
	.zero		1


	//   ....[115]....
        /*0814*/ 	.word	0x00002fa0
        /*0818*/ 	.word	0x000000ff
        /*081c*/ 	.word	0x00000000
        /*0820*/ 	.short	0x010a
        /*0822*/ 	.byte	0x05
	.zero		1


	//   ....[116]....
        /*0824*/ 	.word	0x00003030
        /*0828*/ 	.word	0x000000ff
        /*082c*/ 	.word	0x00000000
        /*0830*/ 	.short	0x010a
        /*0832*/ 	.byte	0x05
	.zero		1


	//   ....[117]....
        /*0834*/ 	.word	0x000030c0
        /*0838*/ 	.word	0x000000ff
        /*083c*/ 	.word	0x00000000
        /*0840*/ 	.short	0x010a
        /*0842*/ 	.byte	0x05
	.zero		1


	//   ....[118]....
        /*0844*/ 	.word	0x00003150
        /*0848*/ 	.word	0x000000ff
        /*084c*/ 	.word	0x00000000
        /*0850*/ 	.short	0x010a
        /*0852*/ 	.byte	0x05
	.zero		1


	//   ....[119]....
        /*0854*/ 	.word	0x000031e0
        /*0858*/ 	.word	0x000000ff
        /*085c*/ 	.word	0x00000000
        /*0860*/ 	.short	0x010a
        /*0862*/ 	.byte	0x05
	.zero		1


	//   ....[120]....
        /*0864*/ 	.word	0x00003270
        /*0868*/ 	.word	0x000000ff
        /*086c*/ 	.word	0x00000000
        /*0870*/ 	.short	0x010a
        /*0872*/ 	.byte	0x05
	.zero		1


	//   ....[121]....
        /*0874*/ 	.word	0x00003300
        /*0878*/ 	.word	0x000000ff
        /*087c*/ 	.word	0x00000000
        /*0880*/ 	.short	0x010a
        /*0882*/ 	.byte	0x05
	.zero		1


	//   ....[122]....
        /*0884*/ 	.word	0x00003390
        /*0888*/ 	.word	0x000000ff
        /*088c*/ 	.word	0x00000000
        /*0890*/ 	.short	0x010a
        /*0892*/ 	.byte	0x05
	.zero		1


	//   ....[123]....
        /*0894*/ 	.word	0x00003420
        /*0898*/ 	.word	0x000000ff
        /*089c*/ 	.word	0x00000000
        /*08a0*/ 	.short	0x010a
        /*08a2*/ 	.byte	0x05
	.zero		1


	//   ....[124]....
        /*08a4*/ 	.word	0x000034b0
        /*08a8*/ 	.word	0x000000ff
        /*08ac*/ 	.word	0x00000000
        /*08b0*/ 	.short	0x010a
        /*08b2*/ 	.byte	0x05
	.zero		1


	//   ....[125]....
        /*08b4*/ 	.word	0x00003540
        /*08b8*/ 	.word	0x000000ff
        /*08bc*/ 	.word	0x00000000
        /*08c0*/ 	.short	0x010a
        /*08c2*/ 	.byte	0x05
	.zero		1


	//   ....[126]....
        /*08c4*/ 	.word	0x000035d0
        /*08c8*/ 	.word	0x000000ff
        /*08cc*/ 	.word	0x00000000
        /*08d0*/ 	.short	0x010a
        /*08d2*/ 	.byte	0x05
	.zero		1


	//   ....[127]....
        /*08d4*/ 	.word	0x00003660
        /*08d8*/ 	.word	0x000000ff
        /*08dc*/ 	.word	0x00000000
        /*08e0*/ 	.short	0x010a
        /*08e2*/ 	.byte	0x05
	.zero		1


	//   ....[128]....
        /*08e4*/ 	.word	0x000036f0
        /*08e8*/ 	.word	0x000000ff
        /*08ec*/ 	.word	0x00000000
        /*08f0*/ 	.short	0x010a
        /*08f2*/ 	.byte	0x05
	.zero		1


	//   ....[129]....
        /*08f4*/ 	.word	0x00003780
        /*08f8*/ 	.word	0x000000ff
        /*08fc*/ 	.word	0x00000000
        /*0900*/ 	.short	0x010a
        /*0902*/ 	.byte	0x05
	.zero		1


	//   ....[130]....
        /*0904*/ 	.word	0x00003810
        /*0908*/ 	.word	0x000000ff
        /*090c*/ 	.word	0x00000000
        /*0910*/ 	.short	0x010a
        /*0912*/ 	.byte	0x05
	.zero		1


	//   ....[131]....
        /*0914*/ 	.word	0x000038a0
        /*0918*/ 	.word	0x000000ff
        /*091c*/ 	.word	0x00000000
        /*0920*/ 	.short	0x010a
        /*0922*/ 	.byte	0x05
	.zero		1


	//   ....[132]....
        /*0924*/ 	.word	0x00003940
        /*0928*/ 	.word	0x00000000
        /*092c*/ 	.word	0x00000000
        /*0930*/ 	.short	0x010a
        /*0932*/ 	.byte	0xff
	.zero		1


	//   ....[133]....
        /*0934*/ 	.word	0x00003a60
        /*0938*/ 	.word	0x00000000
        /*093c*/ 	.word	0x000002a0
        /*0940*/ 	.short	0x010a
        /*0942*/ 	.byte	0xff
	.zero		1


	//   ....[134]....
        /*0944*/ 	.word	0x00003ac0
        /*0948*/ 	.word	0x00000004
        /*094c*/ 	.word	0x00000000
        /*0950*/ 	.short	0x0101
        /*0952*/ 	.byte	0xff
	.zero		1


	//   ....[135]....
        /*0954*/ 	.word	0x00003ae0
        /*0958*/ 	.word	0x000000ff
        /*095c*/ 	.word	0x00000250
        /*0960*/ 	.short	0x010a
        /*0962*/ 	.byte	0x05
	.zero		1


	//   ....[136]....
        /*0964*/ 	.word	0x00003c00
        /*0968*/ 	.word	0x00000000
        /*096c*/ 	.word	0x00000240
        /*0970*/ 	.short	0x010a
        /*0972*/ 	.byte	0xff
	.zero		1


	//   ....[137]....
        /*0974*/ 	.word	0x00003d10
        /*0978*/ 	.word	0x00000000
        /*097c*/ 	.word	0x00000000
        /*0980*/ 	.short	0x0101
        /*0982*/ 	.byte	0xff
	.zero		1


	//   ....[138]....
        /*0984*/ 	.word	0x00003da0
        /*0988*/ 	.word	0x000000ff
        /*098c*/ 	.word	0x00000250
        /*0990*/ 	.short	0x0106
        /*0992*/ 	.byte	0x05
	.zero		1


	//   ....[139]....
        /*0994*/ 	.word	0x00003dc0
        /*0998*/ 	.word	0x000000ff
        /*099c*/ 	.word	0x00000250
        /*09a0*/ 	.short	0x010a
        /*09a2*/ 	.byte	0x05
	.zero		1


	//   ....[140]....
        /*09a4*/ 	.word	0x00003e50
        /*09a8*/ 	.word	0x000000ff
        /*09ac*/ 	.word	0x00000250
        /*09b0*/ 	.short	0x0106
        /*09b2*/ 	.byte	0x04
	.zero		1


	//   ....[141]....
        /*09b4*/ 	.word	0x00003e90
        /*09b8*/ 	.word	0x00000000
        /*09bc*/ 	.word	0x00000250
        /*09c0*/ 	.short	0x010a
        /*09c2*/ 	.byte	0xff
	.zero		1


	//   ....[142]....
        /*09c4*/ 	.word	0x00004370
        /*09c8*/ 	.word	0x00000000
        /*09cc*/ 	.word	0x00000240
        /*09d0*/ 	.short	0x010a
        /*09d2*/ 	.byte	0xff
	.zero		1


	//   ....[143]....
        /*09d4*/ 	.word	0x00004470
        /*09d8*/ 	.word	0x00000003
        /*09dc*/ 	.word	0x00000000
        /*09e0*/ 	.short	0x0101
        /*09e2*/ 	.byte	0xff
	.zero		1


	//   ....[144]....
        /*09e4*/ 	.word	0x00004480
        /*09e8*/ 	.word	0x000000ff
        /*09ec*/ 	.word	0x00000000
        /*09f0*/ 	.short	0x010a
        /*09f2*/ 	.byte	0x04
	.zero		1


	//   ....[145]....
        /*09f4*/ 	.word	0x000044a0
        /*09f8*/ 	.word	0x000000ff
        /*09fc*/ 	.word	0x00000280
        /*0a00*/ 	.short	0x010a
        /*0a02*/ 	.byte	0x09
	.zero		1


	//   ....[146]....
        /*0a04*/ 	.word	0x00004580
        /*0a08*/ 	.word	0x000000ff
        /*0a0c*/ 	.word	0x00000000
        /*0a10*/ 	.short	0x010a
        /*0a12*/ 	.byte	0x07
	.zero		1


	//   ....[147]....
        /*0a14*/ 	.word	0x000046b0
        /*0a18*/ 	.word	0x000000ff
        /*0a1c*/ 	.word	0x00000000
        /*0a20*/ 	.short	0x010a
        /*0a22*/ 	.byte	0x04
	.zero		1


	//   ....[148]....
        /*0a24*/ 	.word	0x00004860
        /*0a28*/ 	.word	0x000000ff
        /*0a2c*/ 	.word	0x00000000
        /*0a30*/ 	.short	0x010a
        /*0a32*/ 	.byte	0x05
	.zero		1


	//   ....[149]....
        /*0a34*/ 	.word	0x000048f0
        /*0a38*/ 	.word	0x000000ff
        /*0a3c*/ 	.word	0x00000000
        /*0a40*/ 	.short	0x010a
        /*0a42*/ 	.byte	0x05
	.zero		1


	//   ....[150]....
        /*0a44*/ 	.word	0x00004980
        /*0a48*/ 	.word	0x000000ff
        /*0a4c*/ 	.word	0x00000000
        /*0a50*/ 	.short	0x010a
        /*0a52*/ 	.byte	0x05
	.zero		1


	//   ....[151]....
        /*0a54*/ 	.word	0x00004a10
        /*0a58*/ 	.word	0x000000ff
        /*0a5c*/ 	.word	0x00000000
        /*0a60*/ 	.short	0x010a
        /*0a62*/ 	.byte	0x07
	.zero		1


	//   ....[152]....
        /*0a64*/ 	.word	0x00004e50
        /*0a68*/ 	.word	0x00000000
        /*0a6c*/ 	.word	0x00000240
        /*0a70*/ 	.short	0x010a
        /*0a72*/ 	.byte	0xff
	.zero		1


	//   ....[153]....
        /*0a74*/ 	.word	0x00004f40
        /*0a78*/ 	.word	0x00000000
        /*0a7c*/ 	.word	0x00000000
        /*0a80*/ 	.short	0x0101
        /*0a82*/ 	.byte	0xff
	.zero		1


	//   ....[154]....
        /*0a84*/ 	.word	0x00005260
        /*0a88*/ 	.word	0x000000ff
        /*0a8c*/ 	.word	0x00000238
        /*0a90*/ 	.short	0x010a
        /*0a92*/ 	.byte	0x06
	.zero		1


	//   ....[155]....
        /*0a94*/ 	.word	0x000053e0
        /*0a98*/ 	.word	0x000000ff
        /*0a9c*/ 	.word	0x00000228
        /*0aa0*/ 	.short	0x010a
        /*0aa2*/ 	.byte	0x06
	.zero		1


	//   ....[156]....
        /*0aa4*/ 	.word	0x00005710
        /*0aa8*/ 	.word	0x000000ff
        /*0aac*/ 	.word	0x00000220
        /*0ab0*/ 	.short	0x010b
        /*0ab2*/ 	.byte	0x06
	.zero		1


	//   ....[157]....
        /*0ab4*/ 	.word	0x00005730
        /*0ab8*/ 	.word	0x000000ff
        /*0abc*/ 	.word	0x00000000
        /*0ac0*/ 	.short	0x0101
        /*0ac2*/ 	.byte	0x25
	.zero		1


	//   ....[158]....
        /*0ac4*/ 	.word	0x00005770
        /*0ac8*/ 	.word	0x00000000
        /*0acc*/ 	.word	0x00000228
        /*0ad0*/ 	.short	0x010a
        /*0ad2*/ 	.byte	0xff
	.zero		1


	//   ....[159]....
        /*0ad4*/ 	.word	0x00005aa0
        /*0ad8*/ 	.word	0x00000000
        /*0adc*/ 	.word	0x00000240
        /*0ae0*/ 	.short	0x010a
        /*0ae2*/ 	.byte	0xff
	.zero		1


	//   ....[160]....
        /*0ae4*/ 	.word	0x00005bb0
        /*0ae8*/ 	.word	0x00000000
        /*0aec*/ 	.word	0x00000000
        /*0af0*/ 	.short	0x0101
        /*0af2*/ 	.byte	0xff
	.zero		1


	//   ....[161]....
        /*0af4*/ 	.word	0x00006550
        /*0af8*/ 	.word	0x000000ff
        /*0afc*/ 	.word	0x00000220
        /*0b00*/ 	.short	0x010a
        /*0b02*/ 	.byte	0x2b
	.zero		1


	//   ....[162]....
        /*0b04*/ 	.word	0x00006560
        /*0b08*/ 	.word	0x0000009c
        /*0b0c*/ 	.word	0x00000260
        /*0b10*/ 	.short	0x010a
        /*0b12*/ 	.byte	0xff
	.zero		1


	//   ....[163]....
        /*0b14*/ 	.word	0x000066f0
        /*0b18*/ 	.word	0x000000ff
        /*0b1c*/ 	.word	0x00000220
        /*0b20*/ 	.short	0x010a
        /*0b22*/ 	.byte	0x2b
	.zero		1


	//   ....[164]....
        /*0b24*/ 	.word	0x000067f0
        /*0b28*/ 	.word	0x000000ff
        /*0b2c*/ 	.word	0x00000000
        /*0b30*/ 	.short	0x0101
        /*0b32*/ 	.byte	0x04
	.zero		1


	//   ....[165]....
        /*0b34*/ 	.word	0x00006850
        /*0b38*/ 	.word	0x0000009c
        /*0b3c*/ 	.word	0x00000260
        /*0b40*/ 	.short	0x010a
        /*0b42*/ 	.byte	0xff
	.zero		1


	//   ....[166]....
        /*0b44*/ 	.word	0x00006c10
        /*0b48*/ 	.word	0x000000ff
        /*0b4c*/ 	.word	0x00000000
        /*0b50*/ 	.short	0x0101
        /*0b52*/ 	.byte	0x05
	.zero		1


	//   ....[167]....
        /*0b54*/ 	.word	0x00007cc0
        /*0b58*/ 	.word	0x00000003
        /*0b5c*/ 	.word	0x000002b0
        /*0b60*/ 	.short	0x010a
        /*0b62*/ 	.byte	0xff
	.zero		1


	//   ....[168]....
        /*0b64*/ 	.word	0x00007d20
        /*0b68*/ 	.word	0x00000002
        /*0b6c*/ 	.word	0x00000110
        /*0b70*/ 	.short	0x010a
        /*0b72*/ 	.byte	0xff
	.zero		1


	//   ....[169]....
        /*0b74*/ 	.word	0x00007d80
        /*0b78*/ 	.word	0x00000002
        /*0b7c*/ 	.word	0x00000110
        /*0b80*/ 	.short	0x010a
        /*0b82*/ 	.byte	0xff
	.zero		1


	//   ....[170]....
        /*0b84*/ 	.word	0x00007dd0
        /*0b88*/ 	.word	0x00000002
        /*0b8c*/ 	.word	0x00000240
        /*0b90*/ 	.short	0x010a
        /*0b92*/ 	.byte	0xff
	.zero		1


	//   ....[171]....
        /*0b94*/ 	.word	0x00007e30
        /*0b98*/ 	.word	0x00000000
        /*0b9c*/ 	.word	0x00000000
        /*0ba0*/ 	.short	0x010a
        /*0ba2*/ 	.byte	0xff
	.zero		1


	//   ....[172]....
        /*0ba4*/ 	.word	0x00007e90
        /*0ba8*/ 	.word	0x00000000
        /*0bac*/ 	.word	0x00000000
        /*0bb0*/ 	.short	0x010a
        /*0bb2*/ 	.byte	0xff
	.zero		1


	//   ....[173]....
        /*0bb4*/ 	.word	0x00007ef0
        /*0bb8*/ 	.word	0x00000000
        /*0bbc*/ 	.word	0x00000000
        /*0bc0*/ 	.short	0x010a
        /*0bc2*/ 	.byte	0xff
	.zero		1


	//   ....[174]....
        /*0bc4*/ 	.word	0x00007f50
        /*0bc8*/ 	.word	0x00000000
        /*0bcc*/ 	.word	0x00000000
        /*0bd0*/ 	.short	0x010a
        /*0bd2*/ 	.byte	0xff
	.zero		1


	//   ....[175]....
        /*0bd4*/ 	.word	0x00007fb0
        /*0bd8*/ 	.word	0x00000000
        /*0bdc*/ 	.word	0x00000000
        /*0be0*/ 	.short	0x010a
        /*0be2*/ 	.byte	0xff
	.zero		1


	//   ....[176]....
        /*0be4*/ 	.word	0x00008010
        /*0be8*/ 	.word	0x00000000
        /*0bec*/ 	.word	0x00000000
        /*0bf0*/ 	.short	0x010a
        /*0bf2*/ 	.byte	0xff
	.zero		1


	//   ....[177]....
        /*0bf4*/ 	.word	0x00008070
        /*0bf8*/ 	.word	0x00000000
        /*0bfc*/ 	.word	0x00000000
        /*0c00*/ 	.short	0x010a
        /*0c02*/ 	.byte	0xff
	.zero		1


	//   ....[178]....
        /*0c04*/ 	.word	0x000080d0
        /*0c08*/ 	.word	0x00000000
        /*0c0c*/ 	.word	0x00000000
        /*0c10*/ 	.short	0x010a
        /*0c12*/ 	.byte	0xff
	.zero		1


	//   ....[179]....
        /*0c14*/ 	.word	0x00008130
        /*0c18*/ 	.word	0x00000000
        /*0c1c*/ 	.word	0x00000000
        /*0c20*/ 	.short	0x010a
        /*0c22*/ 	.byte	0xff
	.zero		1


	//   ....[180]....
        /*0c24*/ 	.word	0x00008190
        /*0c28*/ 	.word	0x00000000
        /*0c2c*/ 	.word	0x00000000
        /*0c30*/ 	.short	0x010a
        /*0c32*/ 	.byte	0xff
	.zero		1


	//   ....[181]....
        /*0c34*/ 	.word	0x000081f0
        /*0c38*/ 	.word	0x00000000
        /*0c3c*/ 	.word	0x00000000
        /*0c40*/ 	.short	0x010a
        /*0c42*/ 	.byte	0xff
	.zero		1


	//   ....[182]....
        /*0c44*/ 	.word	0x00008250
        /*0c48*/ 	.word	0x00000000
        /*0c4c*/ 	.word	0x00000000
        /*0c50*/ 	.short	0x010a
        /*0c52*/ 	.byte	0xff
	.zero		1


	//   ....[183]....
        /*0c54*/ 	.word	0x000082b0
        /*0c58*/ 	.word	0x00000000
        /*0c5c*/ 	.word	0x00000000
        /*0c60*/ 	.short	0x010a
        /*0c62*/ 	.byte	0xff
	.zero		1


	//   ....[184]....
        /*0c64*/ 	.word	0x00008310
        /*0c68*/ 	.word	0x00000000
        /*0c6c*/ 	.word	0x00000000
        /*0c70*/ 	.short	0x010a
        /*0c72*/ 	.byte	0xff
	.zero		1


	//   ....[185]....
        /*0c74*/ 	.word	0x00008370
        /*0c78*/ 	.word	0x00000000
        /*0c7c*/ 	.word	0x00000000
        /*0c80*/ 	.short	0x010a
        /*0c82*/ 	.byte	0xff
	.zero		1


	//   ....[186]....
        /*0c84*/ 	.word	0x000083d0
        /*0c88*/ 	.word	0x00000000
        /*0c8c*/ 	.word	0x00000000
        /*0c90*/ 	.short	0x010a
        /*0c92*/ 	.byte	0xff
	.zero		1


	//   ....[187]....
        /*0c94*/ 	.word	0x00008430
        /*0c98*/ 	.word	0x00000000
        /*0c9c*/ 	.word	0x00000000
        /*0ca0*/ 	.short	0x010a
        /*0ca2*/ 	.byte	0xff
	.zero		1


	//   ....[188]....
        /*0ca4*/ 	.word	0x00008490
        /*0ca8*/ 	.word	0x00000000
        /*0cac*/ 	.word	0x00000000
        /*0cb0*/ 	.short	0x010a
        /*0cb2*/ 	.byte	0xff
	.zero		1


	//   ....[189]....
        /*0cb4*/ 	.word	0x000084f0
        /*0cb8*/ 	.word	0x00000000
        /*0cbc*/ 	.word	0x00000000
        /*0cc0*/ 	.short	0x010a
        /*0cc2*/ 	.byte	0xff
	.zero		1


	//   ....[190]....
        /*0cc4*/ 	.word	0x00008550
        /*0cc8*/ 	.word	0x00000000
        /*0ccc*/ 	.word	0x00000000
        /*0cd0*/ 	.short	0x010a
        /*0cd2*/ 	.byte	0xff
	.zero		1


	//   ....[191]....
        /*0cd4*/ 	.word	0x000085b0
        /*0cd8*/ 	.word	0x00000000
        /*0cdc*/ 	.word	0x00000000
        /*0ce0*/ 	.short	0x010a
        /*0ce2*/ 	.byte	0xff
	.zero		1


	//   ....[192]....
        /*0ce4*/ 	.word	0x00008610
        /*0ce8*/ 	.word	0x00000000
        /*0cec*/ 	.word	0x00000000
        /*0cf0*/ 	.short	0x010a
        /*0cf2*/ 	.byte	0xff
	.zero		1


	//   ....[193]....
        /*0cf4*/ 	.word	0x00008670
        /*0cf8*/ 	.word	0x00000000
        /*0cfc*/ 	.word	0x00000000
        /*0d00*/ 	.short	0x010a
        /*0d02*/ 	.byte	0xff
	.zero		1


	//   ....[194]....
        /*0d04*/ 	.word	0x000086d0
        /*0d08*/ 	.word	0x00000000
        /*0d0c*/ 	.word	0x00000000
        /*0d10*/ 	.short	0x010a
        /*0d12*/ 	.byte	0xff
	.zero		1


	//   ....[195]....
        /*0d14*/ 	.word	0x00008730
        /*0d18*/ 	.word	0x00000000
        /*0d1c*/ 	.word	0x00000000
        /*0d20*/ 	.short	0x010a
        /*0d22*/ 	.byte	0xff
	.zero		1


	//   ....[196]....
        /*0d24*/ 	.word	0x00008790
        /*0d28*/ 	.word	0x00000000
        /*0d2c*/ 	.word	0x00000000
        /*0d30*/ 	.short	0x010a
        /*0d32*/ 	.byte	0xff
	.zero		1


	//   ....[197]....
        /*0d34*/ 	.word	0x000087f0
        /*0d38*/ 	.word	0x00000000
        /*0d3c*/ 	.word	0x00000000
        /*0d40*/ 	.short	0x010a
        /*0d42*/ 	.byte	0xff
	.zero		1


	//   ....[198]....
        /*0d44*/ 	.word	0x00008850
        /*0d48*/ 	.word	0x00000000
        /*0d4c*/ 	.word	0x00000000
        /*0d50*/ 	.short	0x010a
        /*0d52*/ 	.byte	0xff
	.zero		1


	//   ....[199]....
        /*0d54*/ 	.word	0x000088b0
        /*0d58*/ 	.word	0x00000000
        /*0d5c*/ 	.word	0x00000000
        /*0d60*/ 	.short	0x010a
        /*0d62*/ 	.byte	0xff
	.zero		1


	//   ....[200]....
        /*0d64*/ 	.word	0x00008910
        /*0d68*/ 	.word	0x00000000
        /*0d6c*/ 	.word	0x00000000
        /*0d70*/ 	.short	0x010a
        /*0d72*/ 	.byte	0xff
	.zero		1


	//   ....[201]....
        /*0d74*/ 	.word	0x00008970
        /*0d78*/ 	.word	0x00000000
        /*0d7c*/ 	.word	0x00000000
        /*0d80*/ 	.short	0x010a
        /*0d82*/ 	.byte	0xff
	.zero		1


	//   ....[202]....
        /*0d84*/ 	.word	0x000089d0
        /*0d88*/ 	.word	0x00000000
        /*0d8c*/ 	.word	0x00000000
        /*0d90*/ 	.short	0x010a
        /*0d92*/ 	.byte	0xff
	.zero		1


	//   ....[203]....
        /*0d94*/ 	.word	0x00008a30
        /*0d98*/ 	.word	0x00000000
        /*0d9c*/ 	.word	0x00000000
        /*0da0*/ 	.short	0x010a
        /*0da2*/ 	.byte	0xff
	.zero		1


	//   ....[204]....
        /*0da4*/ 	.word	0x00008a80
        /*0da8*/ 	.word	0x00000000
        /*0dac*/ 	.word	0x000002a0
        /*0db0*/ 	.short	0x010a
        /*0db2*/ 	.byte	0xff
	.zero		1


	//   ....[205]....
        /*0db4*/ 	.word	0x00008ae0
        /*0db8*/ 	.word	0x00000000
        /*0dbc*/ 	.word	0x00000250
        /*0dc0*/ 	.short	0x010a
        /*0dc2*/ 	.byte	0xff
	.zero		1


	//   ....[206]....
        /*0dc4*/ 	.word	0x00008b30
        /*0dc8*/ 	.word	0x00000000
        /*0dcc*/ 	.word	0x00000240
        /*0dd0*/ 	.short	0x010a
        /*0dd2*/ 	.byte	0xff
	.zero		1


	//   ....[207]....
        /*0dd4*/ 	.word	0x00008b90
        /*0dd8*/ 	.word	0x00000000
        /*0ddc*/ 	.word	0x00000250
        /*0de0*/ 	.short	0x010a
        /*0de2*/ 	.byte	0xff
	.zero		1


	//   ....[208]....
        /*0de4*/ 	.word	0x00008be0
        /*0de8*/ 	.word	0x00000000
        /*0dec*/ 	.word	0x00000240
        /*0df0*/ 	.short	0x010a
        /*0df2*/ 	.byte	0xff
	.zero		1


	//   ....[209]....
        /*0df4*/ 	.word	0x00008c40
        /*0df8*/ 	.word	0x00000003
        /*0dfc*/ 	.word	0x00000280
        /*0e00*/ 	.short	0x010a
        /*0e02*/ 	.byte	0xff
	.zero		1


	//   ....[210]....
        /*0e04*/ 	.word	0x00008ca0
        /*0e08*/ 	.word	0x00000000
        /*0e0c*/ 	.word	0x00000000
        /*0e10*/ 	.short	0x010a
        /*0e12*/ 	.byte	0xff
	.zero		1


	//   ....[211]....
        /*0e14*/ 	.word	0x00008d00
        /*0e18*/ 	.word	0x00000000
        /*0e1c*/ 	.word	0x00000000
        /*0e20*/ 	.short	0x010a
        /*0e22*/ 	.byte	0xff
	.zero		1


	//   ....[212]....
        /*0e24*/ 	.word	0x00008d60
        /*0e28*/ 	.word	0x00000000
        /*0e2c*/ 	.word	0x00000000
        /*0e30*/ 	.short	0x010a
        /*0e32*/ 	.byte	0xff
	.zero		1


	//   ....[213]....
        /*0e34*/ 	.word	0x00008dc0
        /*0e38*/ 	.word	0x00000000
        /*0e3c*/ 	.word	0x00000000
        /*0e40*/ 	.short	0x010a
        /*0e42*/ 	.byte	0xff
	.zero		1


	//   ....[214]....
        /*0e44*/ 	.word	0x00008e20
        /*0e48*/ 	.word	0x00000000
        /*0e4c*/ 	.word	0x00000000
        /*0e50*/ 	.short	0x010a
        /*0e52*/ 	.byte	0xff
	.zero		1


	//   ....[215]....
        /*0e54*/ 	.word	0x00008e70
        /*0e58*/ 	.word	0x00000000
        /*0e5c*/ 	.word	0x00000240
        /*0e60*/ 	.short	0x010a
        /*0e62*/ 	.byte	0xff
	.zero		1


	//   ....[216]....
        /*0e64*/ 	.word	0x00008ed0
        /*0e68*/ 	.word	0x00000000
        /*0e6c*/ 	.word	0x00000238
        /*0e70*/ 	.short	0x010a
        /*0e72*/ 	.byte	0xff
	.zero		1


	//   ....[217]....
        /*0e74*/ 	.word	0x00008f30
        /*0e78*/ 	.word	0x00000003
        /*0e7c*/ 	.word	0x00000228
        /*0e80*/ 	.short	0x010a
        /*0e82*/ 	.byte	0xff
	.zero		1


	//   ....[218]....
        /*0e84*/ 	.word	0x00008f80
        /*0e88*/ 	.word	0x00000000
        /*0e8c*/ 	.word	0x00000240
        /*0e90*/ 	.short	0x010a
        /*0e92*/ 	.byte	0xff
	.zero		1


	//   ....[219]....
        /*0e94*/ 	.word	0x00008fe0
        /*0e98*/ 	.word	0x00000000
        /*0e9c*/ 	.word	0x00000220
        /*0ea0*/ 	.short	0x010a
        /*0ea2*/ 	.byte	0xff
	.zero		1


	//   ....[220]....
        /*0ea4*/ 	.word	0x00009030
        /*0ea8*/ 	.word	0x0000009c
        /*0eac*/ 	.word	0x00000260
        /*0eb0*/ 	.short	0x010a
        /*0eb2*/ 	.byte	0xff
	.zero		1


	//----- nvinfo : EIATTR_NUM_MBARRIERS
	.align		4
.L_47:
        /*0eb4*/ 	.byte	0x03, 0x38
        /*0eb6*/ 	.short	0x0058


	//----- nvinfo : EIATTR_EXIT_INSTR_OFFSETS
	.align		4
        /*0eb8*/ 	.byte	0x04, 0x1c
        /*0eba*/ 	.short	(.L_49 - .L_48)


	//   ....[0]....
.L_48:
        /*0ebc*/ 	.word	0x00003970


	//   ....[1]....
        /*0ec0*/ 	.word	0x00003e60


	//   ....[2]....
        /*0ec4*/ 	.word	0x00003ec0


	//   ....[3]....
        /*0ec8*/ 	.word	0x00004c70


	//   ....[4]....
        /*0ecc*/ 	.word	0x000057a0


	//   ....[5]....
        /*0ed0*/ 	.word	0x000057e0


	//   ....[6]....
        /*0ed4*/ 	.word	0x00007cb0


	//----- nvinfo : EIATTR_MAX_THREADS
	.align		4
.L_49:
        /*0ed8*/ 	.byte	0x04, 0x05
        /*0eda*/ 	.short	(.L_51 - .L_50)
.L_50:
        /*0edc*/ 	.word	0x00000100
        /*0ee0*/ 	.word	0x00000001
        /*0ee4*/ 	.word	0x00000001


	//----- nvinfo : EIATTR_CRS_STACK_SIZE
	.align		4
.L_51:
        /*0ee8*/ 	.byte	0x04, 0x1e
        /*0eea*/ 	.short	(.L_53 - .L_52)
.L_52:
        /*0eec*/ 	.word	0x00000000


	//----- nvinfo : EIATTR_CBANK_PARAM_SIZE
	.align		4
.L_53:
        /*0ef0*/ 	.byte	0x03, 0x19
        /*0ef2*/ 	.short	0x0800


	//----- nvinfo : EIATTR_PARAM_CBANK
	.align		4
        /*0ef4*/ 	.byte	0x04, 0x0a
        /*0ef6*/ 	.short	(.L_55 - .L_54)
	.align		4
.L_54:
        /*0ef8*/ 	.word	index@(.nv.constant0._ZN7cutlass13device_kernelINS_4gemm6kernel13GemmUniversalIN4cute5tupleIJiiiiEEENS1_10collective13CollectiveMmaINS1_35MainloopSm100TmaUmmaWarpSpecializedILi34ELi2ELi4ENS5_IJNS4_1CILi1EEESB_SB_EEEEENS5_IJNSA_ILi128EEENSA_ILi64EEENSA_ILi32EEEEEENS_12float_e5m2_tENS5_IJlSB_lEEESI_SJ_NS4_8TiledMMAINS4_8MMA_AtomIJNS4_10MMA_TraitsINS4_19SM100_MMA_F8F6F4_SSEJSI_SI_fSE_SF_NS4_17integral_constantINS4_4UMMA5MajorELSQ_0EEESR_NSO_INSP_7ScaleInELSS_0EEEST_EEEEEENS4_6LayoutISC_NS5_IJNSA_ILi0EEESX_SX_EEEEENS5_IJNS4_10UnderscoreES10_S10_EEEEENS4_13SM90_TMA_LOADENS4_14ComposedLayoutINS4_7SwizzleILi1ELi4ELi3EEENS4_18smem_ptr_flag_bitsILi8EEENSW_INS5_IJNSA_ILi8EEESG_EEENS5_IJSG_SB_EEEEEEEvNS4_8identityES13_S1D_vS1E_EENS_8epilogue10collective18CollectiveEpilogueINS1G_23Sm100TmaWarpSpecializedILi1ELi1ELi64ELb0ELb0EEEJSH_NS5_IJNSW_ISE_SB_EENSW_ISF_SB_EEEEESI_SJ_SI_SJ_NS1G_6fusion15FusionCallbacksIS1K_NS1O_17LinearCombinationISI_fSI_fLNS_15FloatRoundStyleE2EEESH_S1N_JEEENS4_5SM1004TMEM4LOAD26SM100_TMEM_LOAD_32dp32b64xES13_NS14_INS15_ILi2ELi4ELi3EEES18_NSW_INS5_IJS19_SF_EEENS5_IJSF_SB_EEEEEEENS4_39AutoVectorizingCopyWithAssumedAlignmentILi128EEENS4_14SM90_TMA_STOREES22_S24_S24_EEEvvEEEEvNT_6ParamsE)
        /*0efc*/ 	.short	0x0380
        /*0efe*/ 	.short	0x0800


	//----- nvinfo : EIATTR_SW_WAR
	.align		4
.L_55:
        /*0f00*/ 	.byte	0x04, 0x36
        /*0f02*/ 	.short	(.L_57 - .L_56)
.L_56:
        /*0f04*/ 	.word	0x00000008
.L_57:


//--------------------- .nv.callgraph             --------------------------
	.section	.nv.callgraph,"",@"SHT_CUDA_CALLGRAPH"
	.align	4
	.sectionentsize	8
	.align		4
        /*0000*/ 	.word	0x00000000
	.align		4
        /*0004*/ 	.word	0xffffffff
	.align		4
        /*0008*/ 	.word	index@(_ZN7cutlass13device_kernelINS_4gemm6kernel13GemmUniversalIN4cute5tupleIJiiiiEEENS1_10collective13CollectiveMmaINS1_35MainloopSm100TmaUmmaWarpSpecializedILi34ELi2ELi4ENS5_IJNS4_1CILi1EEESB_SB_EEEEENS5_IJNSA_ILi128EEENSA_ILi64EEENSA_ILi32EEEEEENS_12float_e5m2_tENS5_IJlSB_lEEESI_SJ_NS4_8TiledMMAINS4_8MMA_AtomIJNS4_10MMA_TraitsINS4_19SM100_MMA_F8F6F4_SSEJSI_SI_fSE_SF_NS4_17integral_constantINS4_4UMMA5MajorELSQ_0EEESR_NSO_INSP_7ScaleInELSS_0EEEST_EEEEEENS4_6LayoutISC_NS5_IJNSA_ILi0EEESX_SX_EEEEENS5_IJNS4_10UnderscoreES10_S10_EEEEENS4_13SM90_TMA_LOADENS4_14ComposedLayoutINS4_7SwizzleILi1ELi4ELi3EEENS4_18smem_ptr_flag_bitsILi8EEENSW_INS5_IJNSA_ILi8EEESG_EEENS5_IJSG_SB_EEEEEEEvNS4_8identityES13_S1D_vS1E_EENS_8epilogue10collective18CollectiveEpilogueINS1G_23Sm100TmaWarpSpecializedILi1ELi1ELi64ELb0ELb0EEEJSH_NS5_IJNSW_ISE_SB_EENSW_ISF_SB_EEEEESI_SJ_SI_SJ_NS1G_6fusion15FusionCallbacksIS1K_NS1O_17LinearCombinationISI_fSI_fLNS_15FloatRoundStyleE2EEESH_S1N_JEEENS4_5SM1004TMEM4LOAD26SM100_TMEM_LOAD_32dp32b64xES13_NS14_INS15_ILi2ELi4ELi3EEES18_NSW_INS5_IJS19_SF_EEENS5_IJSF_SB_EEEEEEENS4_39AutoVectorizingCopyWithAssumedAlignmentILi128EEENS4_14SM90_TMA_STOREES22_S24_S24_EEEvvEEEEvNT_6ParamsE)
	.align		4
        /*000c*/ 	.word	index@(__assertfail)
	.align		4
        /*0010*/ 	.word	0x00000000
	.align		4
        /*0014*/ 	.word	0xfffffffe
	.align		4
        /*0018*/ 	.word	0x00000000
	.align		4
        /*001c*/ 	.word	0xfffffffd
	.align		4
        /*0020*/ 	.word	0x00000000
	.align		4
        /*0024*/ 	.word	0xfffffffc


//--------------------- .nv.constant4             --------------------------
	.section	.nv.constant4,"a",@progbits
	.align	8
	.align		8
.nv.constant4:
        /*0000*/ 	.dword	__assertfail
	.align		8
        /*0008*/ 	.dword	__unnamed_1
	.align		8
        /*0010*/ 	.dword	__unnamed_2
	.align		8
        /*0018*/ 	.dword	_ZN39_INTERNAL_a118a5ae_4_k_cu_ef89dac6_86524cuda3std3__45__cpo5beginE
	.align		8
        /*0020*/ 	.dword	_ZN39_INTERNAL_a118a5ae_4_k_cu_ef89dac6_86524cuda3std3__45__cpo3endE
	.align		8
        /*0028*/ 	.dword	_ZN39_INTERNAL_a118a5ae_4_k_cu_ef89dac6_86524cuda3std3__45__cpo6cbeginE
	.align		8
        /*0030*/ 	.dword	_ZN39_INTERNAL_a118a5ae_4_k_cu_ef89dac6_86524cuda3std3__45__cpo4cendE
	.align		8
        /*0038*/ 	.dword	_ZN39_INTERNAL_a118a5ae_4_k_cu_ef89dac6_86524cuda3std3__441_GLOBAL__N__a118a5ae_4_k_cu_ef89dac6_86526ignoreE
	.align		8
        /*0040*/ 	.dword	_ZN39_INTERNAL_a118a5ae_4_k_cu_ef89dac6_86524cuda3std3__419piecewise_constructE
	.align		8
        /*0048*/ 	.dword	_ZN39_INTERNAL_a118a5ae_4_k_cu_ef89dac6_86524cuda3std3__48in_placeE
	.align		8
        /*0050*/ 	.dword	_ZN39_INTERNAL_a118a5ae_4_k_cu_ef89dac6_86524cuda3std6ranges3__45__cpo4swapE
	.align		8
        /*0058*/ 	.dword	_ZN39_INTERNAL_a118a5ae_4_k_cu_ef89dac6_86524cuda3std6ranges3__45__cpo9iter_moveE
	.align		8
        /*0060*/ 	.dword	_ZN39_INTERNAL_a118a5ae_4_k_cu_ef89dac6_86524cute7productE
	.align		8
        /*0068*/ 	.dword	_ZN39_INTERNAL_a118a5ae_4_k_cu_ef89dac6_86524cute1_E
	.align		8
        /*0070*/ 	.dword	$str$25
	.align		8
        /*0078*/ 	.dword	$str$26
	.align		8
        /*0080*/ 	.dword	$str$27
	.align		8
        /*0088*/ 	.dword	$str$28


//--------------------- .text._ZN7cutlass13device_kernelINS_4gemm6kernel13GemmUniversalIN4cute5tupleIJiiiiEEENS1_10collective13CollectiveMmaINS1_35MainloopSm100TmaUmmaWarpSpecializedILi34ELi2ELi4ENS5_IJNS4_1CILi1EEESB_SB_EEEEENS5_IJNSA_ILi128EEENSA_ILi64EEENSA_ILi32EEEEEENS_12float_e5m2_tENS5_IJlSB_lEEESI_SJ_NS4_8TiledMMAINS4_8MMA_AtomIJNS4_10MMA_TraitsINS4_19SM100_MMA_F8F6F4_SSEJSI_SI_fSE_SF_NS4_17integral_constantINS4_4UMMA5MajorELSQ_0EEESR_NSO_INSP_7ScaleInELSS_0EEEST_EEEEEENS4_6LayoutISC_NS5_IJNSA_ILi0EEESX_SX_EEEEENS5_IJNS4_10UnderscoreES10_S10_EEEEENS4_13SM90_TMA_LOADENS4_14ComposedLayoutINS4_7SwizzleILi1ELi4ELi3EEENS4_18smem_ptr_flag_bitsILi8EEENSW_INS5_IJNSA_ILi8EEESG_EEENS5_IJSG_SB_EEEEEEEvNS4_8identityES13_S1D_vS1E_EENS_8epilogue10collective18CollectiveEpilogueINS1G_23Sm100TmaWarpSpecializedILi1ELi1ELi64ELb0ELb0EEEJSH_NS5_IJNSW_ISE_SB_EENSW_ISF_SB_EEEEESI_SJ_SI_SJ_NS1G_6fusion15FusionCallbacksIS1K_NS1O_17LinearCombinationISI_fSI_fLNS_15FloatRoundStyleE2EEESH_S1N_JEEENS4_5SM1004TMEM4LOAD26SM100_TMEM_LOAD_32dp32b64xES13_NS14_INS15_ILi2ELi4ELi3EEES18_NSW_INS5_IJS19_SF_EEENS5_IJSF_SB_EEEEEEENS4_39AutoVectorizingCopyWithAssumedAlignmentILi128EEENS4_14SM90_TMA_STOREES22_S24_S24_EEEvvEEEEvNT_6ParamsE --------------------------
	.section	.text._ZN7cutlass13device_kernelINS_4gemm6kernel13GemmUniversalIN4cute5tupleIJiiiiEEENS1_10collective13CollectiveMmaINS1_35MainloopSm100TmaUmmaWarpSpecializedILi34ELi2ELi4ENS5_IJNS4_1CILi1EEESB_SB_EEEEENS5_IJNSA_ILi128EEENSA_ILi64EEENSA_ILi32EEEEEENS_12float_e5m2_tENS5_IJlSB_lEEESI_SJ_NS4_8TiledMMAINS4_8MMA_AtomIJNS4_10MMA_TraitsINS4_19SM100_MMA_F8F6F4_SSEJSI_SI_fSE_SF_NS4_17integral_constantINS4_4UMMA5MajorELSQ_0EEESR_NSO_INSP_7ScaleInELSS_0EEEST_EEEEEENS4_6LayoutISC_NS5_IJNSA_ILi0EEESX_SX_EEEEENS5_IJNS4_10UnderscoreES10_S10_EEEEENS4_13SM90_TMA_LOADENS4_14ComposedLayoutINS4_7SwizzleILi1ELi4ELi3EEENS4_18smem_ptr_flag_bitsILi8EEENSW_INS5_IJNSA_ILi8EEESG_EEENS5_IJSG_SB_EEEEEEEvNS4_8identityES13_S1D_vS1E_EENS_8epilogue10collective18CollectiveEpilogueINS1G_23Sm100TmaWarpSpecializedILi1ELi1ELi64ELb0ELb0EEEJSH_NS5_IJNSW_ISE_SB_EENSW_ISF_SB_EEEEESI_SJ_SI_SJ_NS1G_6fusion15FusionCallbacksIS1K_NS1O_17LinearCombinationISI_fSI_fLNS_15FloatRoundStyleE2EEESH_S1N_JEEENS4_5SM1004TMEM4LOAD26SM100_TMEM_LOAD_32dp32b64xES13_NS14_INS15_ILi2ELi4ELi3EEES18_NSW_INS5_IJS19_SF_EEENS5_IJSF_SB_EEEEEEENS4_39AutoVectorizingCopyWithAssumedAlignmentILi128EEENS4_14SM90_TMA_STOREES22_S24_S24_EEEvvEEEEvNT_6ParamsE,"ax",@progbits
	.align	128
.text._ZN7cutlass13device_kernelINS_4gemm6kernel13GemmUniversalIN4cute5tupleIJiiiiEEENS1_10collective13CollectiveMmaINS1_35MainloopSm100TmaUmmaWarpSpecializedILi34ELi2ELi4ENS5_IJNS4_1CILi1EEESB_SB_EEEEENS5_IJNSA_ILi128EEENSA_ILi64EEENSA_ILi32EEEEEENS_12float_e5m2_tENS5_IJlSB_lEEESI_SJ_NS4_8TiledMMAINS4_8MMA_AtomIJNS4_10MMA_TraitsINS4_19SM100_MMA_F8F6F4_SSEJSI_SI_fSE_SF_NS4_17integral_constantINS4_4UMMA5MajorELSQ_0EEESR_NSO_INSP_7ScaleInELSS_0EEEST_EEEEEENS4_6LayoutISC_NS5_IJNSA_ILi0EEESX_SX_EEEEENS5_IJNS4_10UnderscoreES10_S10_EEEEENS4_13SM90_TMA_LOADENS4_14ComposedLayoutINS4_7SwizzleILi1ELi4ELi3EEENS4_18smem_ptr_flag_bitsILi8EEENSW_INS5_IJNSA_ILi8EEESG_EEENS5_IJSG_SB_EEEEEEEvNS4_8identityES13_S1D_vS1E_EENS_8epilogue10collective18CollectiveEpilogueINS1G_23Sm100TmaWarpSpecializedILi1ELi1ELi64ELb0ELb0EEEJSH_NS5_IJNSW_ISE_SB_EENSW_ISF_SB_EEEEESI_SJ_SI_SJ_NS1G_6fusion15FusionCallbacksIS1K_NS1O_17LinearCombinationISI_fSI_fLNS_15FloatRoundStyleE2EEESH_S1N_JEEENS4_5SM1004TMEM4LOAD26SM100_TMEM_LOAD_32dp32b64xES13_NS14_INS15_ILi2ELi4ELi3EEES18_NSW_INS5_IJS19_SF_EEENS5_IJSF_SB_EEEEEEENS4_39AutoVectorizingCopyWithAssumedAlignmentILi128EEENS4_14SM90_TMA_STOREES22_S24_S24_EEEvvEEEEvNT_6ParamsE:
        .type           _ZN7cutlass13device_kernelINS_4gemm6kernel13GemmUniversalIN4cute5tupleIJiiiiEEENS1_10collective13CollectiveMmaINS1_35MainloopSm100TmaUmmaWarpSpecializedILi34ELi2ELi4ENS5_IJNS4_1CILi1EEESB_SB_EEEEENS5_IJNSA_ILi128EEENSA_ILi64EEENSA_ILi32EEEEEENS_12float_e5m2_tENS5_IJlSB_lEEESI_SJ_NS4_8TiledMMAINS4_8MMA_AtomIJNS4_10MMA_TraitsINS4_19SM100_MMA_F8F6F4_SSEJSI_SI_fSE_SF_NS4_17integral_constantINS4_4UMMA5MajorELSQ_0EEESR_NSO_INSP_7ScaleInELSS_0EEEST_EEEEEENS4_6LayoutISC_NS5_IJNSA_ILi0EEESX_SX_EEEEENS5_IJNS4_10UnderscoreES10_S10_EEEEENS4_13SM90_TMA_LOADENS4_14ComposedLayoutINS4_7SwizzleILi1ELi4ELi3EEENS4_18smem_ptr_flag_bitsILi8EEENSW_INS5_IJNSA_ILi8EEESG_EEENS5_IJSG_SB_EEEEEEEvNS4_8identityES13_S1D_vS1E_EENS_8epilogue10collective18CollectiveEpilogueINS1G_23Sm100TmaWarpSpecializedILi1ELi1ELi64ELb0ELb0EEEJSH_NS5_IJNSW_ISE_SB_EENSW_ISF_SB_EEEEESI_SJ_SI_SJ_NS1G_6fusion15FusionCallbacksIS1K_NS1O_17LinearCombinationISI_fSI_fLNS_15FloatRoundStyleE2EEESH_S1N_JEEENS4_5SM1004TMEM4LOAD26SM100_TMEM_LOAD_32dp32b64xES13_NS14_INS15_ILi2ELi4ELi3EEES18_NSW_INS5_IJS19_SF_EEENS5_IJSF_SB_EEEEEEENS4_39AutoVectorizingCopyWithAssumedAlignmentILi128EEENS4_14SM90_TMA_STOREES22_S24_S24_EEEvvEEEEvNT_6ParamsE,@function
        .size           _ZN7cutlass13device_kernelINS_4gemm6kernel13GemmUniversalIN4cute5tupleIJiiiiEEENS1_10collective13CollectiveMmaINS1_35MainloopSm100TmaUmmaWarpSpecializedILi34ELi2ELi4ENS5_IJNS4_1CILi1EEESB_SB_EEEEENS5_IJNSA_ILi128EEENSA_ILi64EEENSA_ILi32EEEEEENS_12float_e5m2_tENS5_IJlSB_lEEESI_SJ_NS4_8TiledMMAINS4_8MMA_AtomIJNS4_10MMA_TraitsINS4_19SM100_MMA_F8F6F4_SSEJSI_SI_fSE_SF_NS4_17integral_constantINS4_4UMMA5MajorELSQ_0EEESR_NSO_INSP_7ScaleInELSS_0EEEST_EEEEEENS4_6LayoutISC_NS5_IJNSA_ILi0EEESX_SX_EEEEENS5_IJNS4_10UnderscoreES10_S10_EEEEENS4_13SM90_TMA_LOADENS4_14ComposedLayoutINS4_7SwizzleILi1ELi4ELi3EEENS4_18smem_ptr_flag_bitsILi8EEENSW_INS5_IJNSA_ILi8EEESG_EEENS5_IJSG_SB_EEEEEEEvNS4_8identityES13_S1D_vS1E_EENS_8epilogue10collective18CollectiveEpilogueINS1G_23Sm100TmaWarpSpecializedILi1ELi1ELi64ELb0ELb0EEEJSH_NS5_IJNSW_ISE_SB_EENSW_ISF_SB_EEEEESI_SJ_SI_SJ_NS1G_6fusion15FusionCallbacksIS1K_NS1O_17LinearCombinationISI_fSI_fLNS_15FloatRoundStyleE2EEESH_S1N_JEEENS4_5SM1004TMEM4LOAD26SM100_TMEM_LOAD_32dp32b64xES13_NS14_INS15_ILi2ELi4ELi3EEES18_NSW_INS5_IJS19_SF_EEENS5_IJSF_SB_EEEEEEENS4_39AutoVectorizingCopyWithAssumedAlignmentILi128EEENS4_14SM90_TMA_STOREES22_S24_S24_EEEvvEEEEvNT_6ParamsE,(.L_x_219 - _ZN7cutlass13device_kernelINS_4gemm6kernel13GemmUniversalIN4cute5tupleIJiiiiEEENS1_10collective13CollectiveMmaINS1_35MainloopSm100TmaUmmaWarpSpecializedILi34ELi2ELi4ENS5_IJNS4_1CILi1EEESB_SB_EEEEENS5_IJNSA_ILi128EEENSA_ILi64EEENSA_ILi32EEEEEENS_12float_e5m2_tENS5_IJlSB_lEEESI_SJ_NS4_8TiledMMAINS4_8MMA_AtomIJNS4_10MMA_TraitsINS4_19SM100_MMA_F8F6F4_SSEJSI_SI_fSE_SF_NS4_17integral_constantINS4_4UMMA5MajorELSQ_0EEESR_NSO_INSP_7ScaleInELSS_0EEEST_EEEEEENS4_6LayoutISC_NS5_IJNSA_ILi0EEESX_SX_EEEEENS5_IJNS4_10UnderscoreES10_S10_EEEEENS4_13SM90_TMA_LOADENS4_14ComposedLayoutINS4_7SwizzleILi1ELi4ELi3EEENS4_18smem_ptr_flag_bitsILi8EEENSW_INS5_IJNSA_ILi8EEESG_EEENS5_IJSG_SB_EEEEEEEvNS4_8identityES13_S1D_vS1E_EENS_8epilogue10collective18CollectiveEpilogueINS1G_23Sm100TmaWarpSpecializedILi1ELi1ELi64ELb0ELb0EEEJSH_NS5_IJNSW_ISE_SB_EENSW_ISF_SB_EEEEESI_SJ_SI_SJ_NS1G_6fusion15FusionCallbacksIS1K_NS1O_17LinearCombinationISI_fSI_fLNS_15FloatRoundStyleE2EEESH_S1N_JEEENS4_5SM1004TMEM4LOAD26SM100_TMEM_LOAD_32dp32b64xES13_NS14_INS15_ILi2ELi4ELi3EEES18_NSW_INS5_IJS19_SF_EEENS5_IJSF_SB_EEEEEEENS4_39AutoVectorizingCopyWithAssumedAlignmentILi128EEENS4_14SM90_TMA_STOREES22_S24_S24_EEEvvEEEEvNT_6ParamsE)
        .other          _ZN7cutlass13device_kernelINS_4gemm6kernel13GemmUniversalIN4cute5tupleIJiiiiEEENS1_10collective13CollectiveMmaINS1_35MainloopSm100TmaUmmaWarpSpecializedILi34ELi2ELi4ENS5_IJNS4_1CILi1EEESB_SB_EEEEENS5_IJNSA_ILi128EEENSA_ILi64EEENSA_ILi32EEEEEENS_12float_e5m2_tENS5_IJlSB_lEEESI_SJ_NS4_8TiledMMAINS4_8MMA_AtomIJNS4_10MMA_TraitsINS4_19SM100_MMA_F8F6F4_SSEJSI_SI_fSE_SF_NS4_17integral_constantINS4_4UMMA5MajorELSQ_0EEESR_NSO_INSP_7ScaleInELSS_0EEEST_EEEEEENS4_6LayoutISC_NS5_IJNSA_ILi0EEESX_SX_EEEEENS5_IJNS4_10UnderscoreES10_S10_EEEEENS4_13SM90_TMA_LOADENS4_14ComposedLayoutINS4_7SwizzleILi1ELi4ELi3EEENS4_18smem_ptr_flag_bitsILi8EEENSW_INS5_IJNSA_ILi8EEESG_EEENS5_IJSG_SB_EEEEEEEvNS4_8identityES13_S1D_vS1E_EENS_8epilogue10collective18CollectiveEpilogueINS1G_23Sm100TmaWarpSpecializedILi1ELi1ELi64ELb0ELb0EEEJSH_NS5_IJNSW_ISE_SB_EENSW_ISF_SB_EEEEESI_SJ_SI_SJ_NS1G_6fusion15FusionCallbacksIS1K_NS1O_17LinearCombinationISI_fSI_fLNS_15FloatRoundStyleE2EEESH_S1N_JEEENS4_5SM1004TMEM4LOAD26SM100_TMEM_LOAD_32dp32b64xES13_NS14_INS15_ILi2ELi4ELi3EEES18_NSW_INS5_IJS19_SF_EEENS5_IJSF_SB_EEEEEEENS4_39AutoVectorizingCopyWithAssumedAlignmentILi128EEENS4_14SM90_TMA_STOREES22_S24_S24_EEEvvEEEEvNT_6ParamsE,@"STO_CUDA_ENTRY STV_DEFAULT"
_ZN7cutlass13device_kernelINS_4gemm6kernel13GemmUniversalIN4cute5tupleIJiiiiEEENS1_10collective13CollectiveMmaINS1_35MainloopSm100TmaUmmaWarpSpecializedILi34ELi2ELi4ENS5_IJNS4_1CILi1EEESB_SB_EEEEENS5_IJNSA_ILi128EEENSA_ILi64EEENSA_ILi32EEEEEENS_12float_e5m2_tENS5_IJlSB_lEEESI_SJ_NS4_8TiledMMAINS4_8MMA_AtomIJNS4_10MMA_TraitsINS4_19SM100_MMA_F8F6F4_SSEJSI_SI_fSE_SF_NS4_17integral_constantINS4_4UMMA5MajorELSQ_0EEESR_NSO_INSP_7ScaleInELSS_0EEEST_EEEEEENS4_6LayoutISC_NS5_IJNSA_ILi0EEESX_SX_EEEEENS5_IJNS4_10UnderscoreES10_S10_EEEEENS4_13SM90_TMA_LOADENS4_14ComposedLayoutINS4_7SwizzleILi1ELi4ELi3EEENS4_18smem_ptr_flag_bitsILi8EEENSW_INS5_IJNSA_ILi8EEESG_EEENS5_IJSG_SB_EEEEEEEvNS4_8identityES13_S1D_vS1E_EENS_8epilogue10collective18CollectiveEpilogueINS1G_23Sm100TmaWarpSpecializedILi1ELi1ELi64ELb0ELb0EEEJSH_NS5_IJNSW_ISE_SB_EENSW_ISF_SB_EEEEESI_SJ_SI_SJ_NS1G_6fusion15FusionCallbacksIS1K_NS1O_17LinearCombinationISI_fSI_fLNS_15FloatRoundStyleE2EEESH_S1N_JEEENS4_5SM1004TMEM4LOAD26SM100_TMEM_LOAD_32dp32b64xES13_NS14_INS15_ILi2ELi4ELi3EEES18_NSW_INS5_IJS19_SF_EEENS5_IJSF_SB_EEEEEEENS4_39AutoVectorizingCopyWithAssumedAlignmentILi128EEENS4_14SM90_TMA_STOREES22_S24_S24_EEEvvEEEEvNT_6ParamsE:
[----:B------:R-:W1:Y:S01]  /*0000*/  LDC R1, c[0x0][0x37c] ;  /* 0x0000df00ff017b82 */ /* 0x000e620000000800 */
[----:B------:R-:W2:Y:S01]  /*0010*/  S2R R166, SR_TID.X ;  /* 0x0000000000a67919 */ /* 0x000ea20000002100 */
[----:B------:R-:W3:Y:S01]  /*0020*/  LDCU.64 UR4, c[0x0][0x890] ;  /* 0x00011200ff0477ac */ /* 0x000ee20008000a00 */
[----:B------:R-:W-:Y:S02]  /*0030*/  PRMT R164, RZ, 0x7610, R164 ;  /* 0x00007610ffa47816 */ /* 0x000fe400000000a4 */
[----:B------:R-:W-:Y:S01]  /*0040*/  ELECT P5, URZ, PT ;  /* 0x0000000000ff782f */ /* 0x000fe200038a0000 */
[----:B------:R-:W4:Y:S01]  /*0050*/  LDCU.64 UR40, c[0x0][0x358] ;  /* 0x00006b00ff2877ac */ /* 0x000f220008000a00 */
[----:B---3--:R-:W-:-:S04]  /*0060*/  UISETP.NE.U32.AND UP0, UPT, UR4, URZ, UPT ;  /* 0x000000ff0400728c */ /* 0x008fc8000bf05070 */
[----:B------:R-:W-:Y:S01]  /*0070*/  UISETP.NE.AND.EX UP0, UPT, UR5, URZ, UPT, UP0 ;  /* 0x000000ff0500728c */ /* 0x000fe2000bf05300 */
[----:B--2---:R-:W-:-:S05]  /*0080*/  SHF.R.U32.HI R169, RZ, 0x5, R166 ;  /* 0x00000005ffa97819 */ /* 0x004fca00000116a6 */
[----:B------:R-:W2:Y:S02]  /*0090*/  SHFL.IDX PT, R0, R169, RZ, 0x1f ;  /* 0x00001fffa9007589 */ /* 0x000ea400000e0000 */
[----:B--2---:R-:W-:Y:S01]  /*00a0*/  R2UR UR8, R0 ;  /* 0x00000000000872ca */ /* 0x004fe200000e0000 */
[----:B-1--4-:R-:W-:-:S14]  /*00b0*/  BRA.U UP0, `(.L_x_0) ;  /* 0x00000001002c7547 */ /* 0x012fdc000b800000 */
[----:B------:R-:W1:Y:S02]  /*00c0*/  LDCU.64 UR6, c[0x0][0x888] ;  /* 0x00011100ff0677ac */ /* 0x000e640008000a00 */
[----:B-1----:R-:W-:-:S04]  /*00d0*/  UISETP.NE.U32.AND UP0, UPT, UR6, URZ, UPT ;  /* 0x000000ff0600728c */ /* 0x002fc8000bf05070 */
[----:B------:R-:W-:-:S09]  /*00e0*/  UISETP.NE.AND.EX UP0, UPT, UR7, URZ, UPT, UP0 ;  /* 0x000000ff0700728c */ /* 0x000fd2000bf05300 */
[----:B------:R-:W-:Y:S05]  /*00f0*/  BRA.U !UP0, `(.L_x_1) ;  /* 0x0000000108107547 */ /* 0x000fea000b800000 */
[----:B------:R-:W1:Y:S02]  /*0100*/  LDC.64 R2, c[0x0][0x888] ;  /* 0x00022200ff027b82 */ /* 0x000e640000000a00 */
[----:B-1----:R1:W5:Y:S01]  /*0110*/  LDG.E R81, desc[UR40][R2.64] ;  /* 0x0000002802517981 */ /* 0x002362000c1e1900 */
[----:B------:R-:W-:Y:S01]  /*0120*/  HFMA2 R164, -RZ, RZ, 0, 5.9604644775390625e-08 ;  /* 0x00000001ffa47431 */ /* 0x000fe200000001ff */
[----:B------:R-:W-:Y:S05]  /*0130*/  BRA `(.L_x_0) ;  /* 0x00000000000c7947 */ /* 0x000fea0003800000 */
.L_x_1:
[----:B------:R-:W1:Y:S01]  /*0140*/  LDCU UR6, c[0x0][0x880] ;  /* 0x00011000ff0677ac */ /* 0x000e620008000800 */
[----:B------:R-:W-:Y:S01]  /*0150*/  HFMA2 R164, -RZ, RZ, 0, 5.9604644775390625e-08 ;  /* 0x00000001ffa47431 */ /* 0x000fe200000001ff */
[----:B-1----:R-:W-:-:S07]  /*0160*/  MOV R81, UR6 ;  /* 0x0000000600517c02 */ /* 0x002fce0008000f00 */
.L_x_0:
[----:B------:R-:W2:Y:S02]  /*0170*/  LDCU.64 UR6, c[0x0][0x8b0] ;  /* 0x00011600ff0677ac */ /* 0x000ea40008000a00 */
[----:B--2---:R-:W-:-:S04]  /*0180*/  UISETP.NE.U32.AND UP0, UPT, UR6, URZ, UPT ;  /* 0x000000ff0600728c */ /* 0x004fc8000bf05070 */
[----:B------:R-:W-:-:S09]  /*0190*/  UISETP.NE.AND.EX UP0, UPT, UR7, URZ, UPT, UP0 ;  /* 0x000000ff0700728c */ /* 0x000fd2000bf05300 */
[----:B------:R-:W-:Y:S05]  /*01a0*/  BRA.U UP0, `(.L_x_2) ;  /* 0x0000000100247547 */ /* 0x000fea000b800000 */
[----:B------:R-:W2:Y:S02]  /*01b0*/  LDCU.64 UR6, c[0x0][0x8a8] ;  /* 0x00011500ff0677ac */ /* 0x000ea40008000a00 */
[----:B--2---:R-:W-:-:S04]  /*01c0*/  UISETP.NE.U32.AND UP0, UPT, UR6, URZ, UPT ;  /* 0x000000ff0600728c */ /* 0x004fc8000bf05070 */
[----:B------:R-:W-:-:S09]  /*01d0*/  UISETP.NE.AND.EX UP0, UPT, UR7, URZ, UPT, UP0 ;  /* 0x000000ff0700728c */ /* 0x000fd2000bf05300 */
[----:B------:R-:W-:Y:S05]  /*01e0*/  BRA.U !UP0, `(.L_x_3) ;  /* 0x00000001080c7547 */ /* 0x000fea000b800000 */
[----:B------:R-:W2:Y:S02]  /*01f0*/  LDC.64 R78, c[0x0][0x8a8] ;  /* 0x00022a00ff4e7b82 */ /* 0x000ea40000000a00 */
[----:B--2---:R2:W5:Y:S01]  /*0200*/  LDG.E R78, desc[UR40][R78.64] ;  /* 0x000000284e4e7981 */ /* 0x004562000c1e1900 */
[----:B------:R-:W-:Y:S05]  /*0210*/  BRA `(.L_x_2) ;  /* 0x0000000000087947 */ /* 0x000fea0003800000 */
.L_x_3:
[----:B------:R-:W2:Y:S02]  /*0220*/  LDCU UR6, c[0x0][0x8a0] ;  /* 0x00011400ff0677ac */ /* 0x000ea40008000800 */
[----:B--2---:R-:W-:Y:S02]  /*0230*/  MOV R78, UR6 ;  /* 0x00000006004e7c02 */ /* 0x004fe40008000f00 */
.L_x_2:
[----:B------:R-:W-:Y:S01]  /*0240*/  IMAD.U32 R0, RZ, RZ, UR8 ;  /* 0x00000008ff007e24 */ /* 0x000fe2000f8e00ff */
[----:B------:R-:W-:Y:S04]  /*0250*/  BSSY.RECONVERGENT B0, `(.L_x_4) ;  /* 0x000000c000007945 */ /* 0x000fe80003800200 */
[C---:B------:R-:W-:Y:S02]  /*0260*/  ISETP.NE.OR P1, PT, R0.reuse, 0x1, !P5 ;  /* 0x000000010000780c */ /* 0x040fe40006f25670 */
[----:B------:R-:W-:-:S11]  /*0270*/  ISETP.NE.OR P0, PT, R0, 0x3, !P5 ;  /* 0x000000030000780c */ /* 0x000fd60006f05670 */
[----:B------:R-:W-:Y:S05]  /*0280*/  @P1 BRA `(.L_x_5) ;  /* 0x0000000000201947 */ /* 0x000fea0003800000 */
[----:B------:R-:W3:Y:S02]  /*0290*/  LDCU.64 UR6, c[0x0][0x348] ;  /* 0x00006900ff0677ac */ /* 0x000ee40008000a00 */
[----:B---3--:R-:W-:Y:S02]  /*02a0*/  UIADD3 UR10, UP1, UPT, UR6, 0x80, URZ ;  /* 0x00000080060a7890 */ /* 0x008fe4000ff3e0ff */
[----:B------:R-:W-:Y:S02]  /*02b0*/  UIADD3 UR6, UP0, UPT, UR6, 0x180, URZ ;  /* 0x0000018006067890 */ /* 0x000fe4000ff1e0ff */
[----:B------:R-:W-:Y:S02]  /*02c0*/  UIADD3.X UR11, UPT, UPT, URZ, UR7, URZ, UP1, !UPT ;  /* 0x00000007ff0b7290 */ /* 0x000fe40008ffe4ff */
[----:B------:R-:W-:-:S07]  /*02d0*/  UIADD3.X UR7, UPT, UPT, URZ, UR7, URZ, UP0, !UPT ;  /* 0x00000007ff077290 */ /* 0x000fce00087fe4ff */
[----:B------:R3:W-:Y:S02]  /*02e0*/  UTMACCTL.PF [UR10] ;  /* 0x000000000a0079b9 */ /* 0x0007e40008040000 */
[----:B------:R3:W-:Y:S02]  /*02f0*/  UTMACCTL.PF [UR6] ;  /* 0x00000000060079b9 */ /* 0x0007e40008040000 */
[----:B---3--:R-:W-:Y:S01]  /*0300*/  NOP ;  /* 0x0000000000007918 */ /* 0x008fe20000000000 */
.L_x_5:
[----:B------:R-:W-:Y:S05]  /*0310*/  BSYNC.RECONVERGENT B0 ;  /* 0x0000000000007941 */ /* 0x000fea0003800200 */
.L_x_4:
[----:B------:R-:W-:Y:S04]  /*0320*/  BSSY.RECONVERGENT B0, `(.L_x_6) ;  /* 0x000000a000007945 */ /* 0x000fe80003800200 */
        /* <DEDUP_REMOVED lines=9> */
.L_x_7:
[----:B------:R-:W-:Y:S05]  /*03c0*/  BSYNC.RECONVERGENT B0 ;  /* 0x0000000000007941 */ /* 0x000fea0003800200 */
.L_x_6:
[----:B------:R-:W3:Y:S01]  /*03d0*/  LDCU.64 UR6, c[0x0][0x888] ;  /* 0x00011100ff0677ac */ /* 0x000ee20008000a00 */
[----:B------:R-:W-:Y:S02]  /*03e0*/  UISETP.EQ.U32.AND UP1, UPT, UR4, URZ, UPT ;  /* 0x000000ff0400728c */ /* 0x000fe4000bf22070 */
[----:B------:R-:W-:Y:S02]  /*03f0*/  UPLOP3.LUT UP2, UPT, UPT, UPT, UPT, 0x80, 0x8 ;  /* 0x000000000008789c */ /* 0x000fe40003f4f070 */
[----:B---3--:R-:W-:-:S04]  /*0400*/  UISETP.NE.U32.AND UP0, UPT, UR6, URZ, UPT ;  /* 0x000000ff0600728c */ /* 0x008fc8000bf05070 */
[----:B------:R-:W-:-:S04]  /*0410*/  UISETP.NE.AND.EX UP0, UPT, UR7, URZ, UPT, UP0 ;  /* 0x000000ff0700728c */ /* 0x000fc8000bf05300 */
[----:B------:R-:W-:-:S04]  /*0420*/  UISETP.EQ.OR.EX UP3, UPT, UR5, URZ, !UP0, UP1 ;  /* 0x000000ff0500728c */ /* 0x000fc8000c762710 */
[----:B------:R-:W-:-:S05]  /*0430*/  UP2UR UR44, UPR, URZ, 0x8 ;  /* 0x00000008ff2c7883 */ /* 0x000fca0008000000 */
[----:B------:R-:W-:Y:S07]  /*0440*/  BRA.U !UP3, `(.L_x_8) ;  /* 0x000000010b207547 */ /* 0x000fee000b800000 */
[----:B------:R-:W-:Y:S01]  /*0450*/  UISETP.NE.U32.AND UP2, UPT, UR4, URZ, UPT ;  /* 0x000000ff0400728c */ /* 0x000fe2000bf45070 */
[----:B-----5:R-:W-:Y:S01]  /*0460*/  FSETP.NEU.AND P0, PT, R81, RZ, PT ;  /* 0x000000ff5100720b */ /* 0x020fe20003f0d000 */
[----:B------:R-:W-:Y:S02]  /*0470*/  USEL UR4, URZ, 0xffffffff, UP0 ;  /* 0xffffffffff047887 */ /* 0x000fe40008000000 */
[----:B------:R-:W-:-:S10]  /*0480*/  UISETP.NE.AND.EX UP2, UPT, UR5, URZ, UPT, UP2 ;  /* 0x000000ff0500728c */ /* 0x000fd4000bf45320 */
[----:B------:R-:W-:Y:S01]  /*0490*/  VOTEU.ANY UP1, P0 ;  /* 0x0000000000ff7886 */ /* 0x000fe20000020100 */
[----:B------:R-:W-:-:S04]  /*04a0*/  @!UP2 USEL UR4, URZ, 0xffffffff, UP1 ;  /* 0xffffffffff04a887 */ /* 0x000fc80008800000 */
[----:B------:R-:W-:-:S04]  /*04b0*/  ULOP3.LUT UR4, UR4, 0x1, URZ, 0xc0, !UPT ;  /* 0x0000000104047892 */ /* 0x000fc8000f8ec0ff */
[----:B------:R-:W-:-:S11]  /*04c0*/  UISETP.NE.U32.AND UP2, UPT, UR4, 0x1, UPT ;  /* 0x000000010400788c */ /* 0x000fd6000bf45070 */
.L_x_8:
[----:B-1----:R-:W1:Y:S01]  /*04d0*/  SHFL.IDX PT, R2, R169, RZ, 0x1f ;  /* 0x00001fffa9027589 */ /* 0x002e6200000e0000 */
[----:B------:R-:W-:-:S04]  /*04e0*/  UISETP.NE.AND UP1, UPT, UR8, 0x2, UPT ;  /* 0x000000020800788c */ /* 0x000fc8000bf25270 */
[----:B------:R-:W-:Y:S01]  /*04f0*/  USEL UR13, URZ, 0x1, UP1 ;  /* 0x00000001ff0d7887 */ /* 0x000fe20008800000 */
[----:B-1----:R-:W-:-:S13]  /*0500*/  ISETP.NE.AND P0, PT, R2, RZ, PT ;  /* 0x000000ff0200720c */ /* 0x002fda0003f05270 */
[----:B------:R-:W-:Y:S05]  /*0510*/  @P0 BRA `(.L_x_9) ;  /* 0x0000000400440947 */ /* 0x000fea0003800000 */
[----:B------:R-:W-:Y:S01]  /*0520*/  ELECT P0, URZ, PT ;  /* 0x0000000000ff782f */ /* 0x000fe20003800000 */
[----:B------:R-:W-:-:S12]  /*0530*/  BSSY.RECONVERGENT B0, `(.L_x_9) ;  /* 0x000004f000007945 */ /* 0x000fd80003800200 */
[----:B------:R-:W-:Y:S05]  /*0540*/  @!P0 BRA `(.L_x_10) ;  /* 0x0000000400348947 */ /* 0x000fea0003800000 */
[----:B------:R-:W1:Y:S01]  /*0550*/  S2UR UR5, SR_CgaCtaId ;  /* 0x00000000000579c3 */ /* 0x000e620000008800 */
[----:B------:R-:W-:Y:S01]  /*0560*/  UMOV UR6, 0x400 ;  /* 0x0000040000067882 */ /* 0x000fe20000000000 */
[----:B------:R-:W-:Y:S01]  /*0570*/  UMOV UR4, 0x1 ;  /* 0x0000000100047882 */ /* 0x000fe20000000000 */
[----:B-1----:R-:W-:Y:S02]  /*0580*/  ULEA UR5, UR5, UR6, 0x18 ;  /* 0x0000000605057291 */ /* 0x002fe4000f8ec0ff */
[----:B------:R-:W-:-:S04]  /*0590*/  UIADD3 UR6, UPT, UPT, -UR4, 0x100000, URZ ;  /* 0x0010000004067890 */ /* 0x000fc8000fffe1ff */
[----:B------:R-:W-:Y:S02]  /*05a0*/  USHF.L.U32 UR7, UR6, 0xb, URZ ;  /* 0x0000000b06077899 */ /* 0x000fe400080006ff */
[----:B------:R-:W-:Y:S01]  /*05b0*/  USHF.L.U32 UR6, UR6, 0x1, URZ ;  /* 0x0000000106067899 */ /* 0x000fe200080006ff */
[----:B------:R-:W1:Y:S11]  /*05c0*/  FENCE.VIEW.ASYNC.S ;  /* 0x00000000000073c6 */ /* 0x000e760000000000 */
[----:B-1----:R1:W3:Y:S01]  /*05d0*/  SYNCS.EXCH.64 URZ, [UR5], UR6 ;  /* 0x0000000605ff75b2 */ /* 0x0022e20008000100 */
[----:B------:R1:W4:Y:S01]  /*05e0*/  SYNCS.EXCH.64 URZ, [UR5+0x110], UR6 ;  /* 0x0001100605ff75b2 */ /* 0x0003220008000100 */
[----:B------:R1:W1:Y:S01]  /*05f0*/  SYNCS.EXCH.64 URZ, [UR5+0x8], UR6 ;  /* 0x0000080605ff75b2 */ /* 0x0002620008000100 */
        /* <DEDUP_REMOVED lines=65> */
[----:B---34-:R-:W-:Y:S01]  /*0a10*/  NOP ;  /* 0x0000000000007918 */ /* 0x018fe20000000000 */
.L_x_10:
[----:B-1----:R-:W-:Y:S05]  /*0a20*/  BSYNC.RECONVERGENT B0 ;  /* 0x0000000000007941 */ /* 0x002fea0003800200 */
.L_x_9:
[----:B------:R-:W1:Y:S01]  /*0a30*/  SHFL.IDX PT, R2, R169, RZ, 0x1f ;  /* 0x00001fffa9027589 */ /* 0x000e6200000e0000 */
[----:B------:R-:W-:Y:S01]  /*0a40*/  NOP ;  /* 0x0000000000007918 */ /* 0x000fe20000000000 */
[----:B-1----:R-:W-:-:S13]  /*0a50*/  ISETP.NE.AND P0, PT, R2, 0x1, PT ;  /* 0x000000010200780c */ /* 0x002fda0003f05270 */
[----:B------:R-:W-:Y:S05]  /*0a60*/  @P0 BRA `(.L_x_11) ;  /* 0x0000000000400947 */ /* 0x000fea0003800000 */
[----:B------:R-:W1:Y:S01]  /*0a70*/  S2UR UR6, SR_CgaCtaId ;  /* 0x00000000000679c3 */ /* 0x000e620000008800 */
[----:B------:R-:W-:Y:S01]  /*0a80*/  UMOV UR7, 0x400 ;  /* 0x0000040000077882 */ /* 0x000fe20000000000 */
[----:B------:R-:W-:Y:S01]  /*0a90*/  UMOV UR5, 0x20 ;  /* 0x0000002000057882 */ /* 0x000fe20000000000 */
[----:B------:R-:W-:Y:S01]  /*0aa0*/  UMOV UR4, 0x80 ;  /* 0x0000008000047882 */ /* 0x000fe20000000000 */
[----:B------:R-:W-:-:S04]  /*0ab0*/  UIADD3 UR10, UPT, UPT, -UR5, 0x100000, URZ ;  /* 0x00100000050a7890 */ /* 0x000fc8000fffe1ff */
[----:B------:R-:W-:Y:S02]  /*0ac0*/  USHF.L.U32 UR11, UR10, 0xb, URZ ;  /* 0x0000000b0a0b7899 */ /* 0x000fe400080006ff */
[----:B------:R-:W-:Y:S02]  /*0ad0*/  USHF.L.U32 UR10, UR10, 0x1, URZ ;  /* 0x000000010a0a7899 */ /* 0x000fe400080006ff */
[----:B------:R-:W-:-:S04]  /*0ae0*/  UIADD3 UR4, UPT, UPT, -UR4, 0x100000, URZ ;  /* 0x0010000004047890 */ /* 0x000fc8000fffe1ff */
[----:B------:R-:W-:Y:S02]  /*0af0*/  USHF.L.U32 UR5, UR4, 0xb, URZ ;  /* 0x0000000b04057899 */ /* 0x000fe400080006ff */
[----:B------:R-:W-:Y:S01]  /*0b00*/  USHF.L.U32 UR4, UR4, 0x1, URZ ;  /* 0x0000000104047899 */ /* 0x000fe200080006ff */
[----:B------:R-:W-:Y:S01]  /*0b10*/  ELECT P0, URZ, PT ;  /* 0x0000000000ff782f */ /* 0x000fe20003800000 */
[----:B-1----:R-:W-:Y:S01]  /*0b20*/  ULEA UR6, UR6, UR7, 0x18 ;  /* 0x0000000706067291 */ /* 0x002fe2000f8ec0ff */
[----:B------:R-:W1:Y:S11]  /*0b30*/  FENCE.VIEW.ASYNC.S ;  /* 0x00000000000073c6 */ /* 0x000e760000000000 */
[----:B-1----:R1:W3:Y:S01]  /*0b40*/  SYNCS.EXCH.64 URZ, [UR6+0x220], UR10 ;  /* 0x0002200a06ff75b2 */ /* 0x0022e20008000100 */
[----:B------:R1:W4:Y:S01]  /*0b50*/  SYNCS.EXCH.64 URZ, [UR6+0x228], UR4 ;  /* 0x0002280406ff75b2 */ /* 0x0003220008000100 */
[----:B------:R-:W-:Y:S01]  /*0b60*/  NOP ;  /* 0x0000000000007918 */ /* 0x000fe20000000000 */
.L_x_11:
[----:B------:R-:W2:Y:S01]  /*0b70*/  SHFL.IDX PT, R2, R169, RZ, 0x1f ;  /* 0x00001fffa9027589 */ /* 0x000ea200000e0000 */
[----:B------:R-:W-:Y:S01]  /*0b80*/  NOP ;  /* 0x0000000000007918 */ /* 0x000fe20000000000 */
[----:B--2---:R-:W-:-:S13]  /*0b90*/  ISETP.NE.AND P0, PT, R2, 0x3, PT ;  /* 0x000000030200780c */ /* 0x004fda0003f05270 */
[----:B------:R-:W-:Y:S05]  /*0ba0*/  @P0 BRA `(.L_x_12) ;  /* 0x0000000000300947 */ /* 0x000fea0003800000 */
[----:B-1----:R-:W1:Y:S01]  /*0bb0*/  S2UR UR5, SR_CgaCtaId ;  /* 0x00000000000579c3 */ /* 0x002e620000008800 */
[----:B------:R-:W-:Y:S01]  /*0bc0*/  UMOV UR6, 0x400 ;  /* 0x0000040000067882 */ /* 0x000fe20000000000 */
[----:B------:R-:W-:Y:S01]  /*0bd0*/  UMOV UR4, 0x20 ;  /* 0x0000002000047882 */ /* 0x000fe20000000000 */
[----:B------:R-:W-:Y:S01]  /*0be0*/  ELECT P0, URZ, PT ;  /* 0x0000000000ff782f */ /* 0x000fe20003800000 */
[----:B-1----:R-:W-:Y:S02]  /*0bf0*/  ULEA UR5, UR5, UR6, 0x18 ;  /* 0x0000000605057291 */ /* 0x002fe4000f8ec0ff */
[----:B------:R-:W-:-:S04]  /*0c00*/  UIADD3 UR6, UPT, UPT, -UR4, 0x100000, URZ ;  /* 0x0010000004067890 */ /* 0x000fc8000fffe1ff */
[----:B------:R-:W-:Y:S02]  /*0c10*/  USHF.L.U32 UR7, UR6, 0xb, URZ ;  /* 0x0000000b06077899 */ /* 0x000fe400080006ff */
[----:B------:R-:W-:Y:S01]  /*0c20*/  USHF.L.U32 UR6, UR6, 0x1, URZ ;  /* 0x0000000106067899 */ /* 0x000fe200080006ff */
[----:B------:R-:W1:Y:S11]  /*0c30*/  FENCE.VIEW.ASYNC.S ;  /* 0x00000000000073c6 */ /* 0x000e760000000000 */
[----:B-1----:R2:W1:Y:S01]  /*0c40*/  SYNCS.EXCH.64 URZ, [UR5+0x230], UR6 ;  /* 0x0002300605ff75b2 */ /* 0x0024620008000100 */
[----:B------:R2:W1:Y:S02]  /*0c50*/  SYNCS.EXCH.64 URZ, [UR5+0x238], UR6 ;  /* 0x0002380605ff75b2 */ /* 0x0004640008000100 */
[----:B--2---:R-:W-:Y:S01]  /*0c60*/  NOP ;  /* 0x0000000000007918 */ /* 0x004fe20000000000 */
.L_x_12:
[----:B------:R-:W2:Y:S01]  /*0c70*/  SHFL.IDX PT, R2, R169, RZ, 0x1f ;  /* 0x00001fffa9027589 */ /* 0x000ea200000e0000 */
[----:B------:R-:W-:Y:S01]  /*0c80*/  NOP ;  /* 0x0000000000007918 */ /* 0x000fe20000000000 */
[----:B--2---:R-:W-:-:S13]  /*0c90*/  ISETP.NE.AND P0, PT, R2, 0x4, PT ;  /* 0x000000040200780c */ /* 0x004fda0003f05270 */
[----:B------:R-:W-:Y:S05]  /*0ca0*/  @P0 BRA `(.L_x_13) ;  /* 0x00000000004c0947 */ /* 0x000fea0003800000 */
[----:B-1----:R-:W1:Y:S01]  /*0cb0*/  S2UR UR5, SR_CgaCtaId ;  /* 0x00000000000579c3 */ /* 0x002e620000008800 */
[----:B------:R-:W-:Y:S01]  /*0cc0*/  UMOV UR7, 0x100 ;  /* 0x0000010000077882 */ /* 0x000fe20000000000 */
[----:B------:R-:W-:Y:S01]  /*0cd0*/  UMOV UR6, 0x400 ;  /* 0x0000040000067882 */ /* 0x000fe20000000000 */
[----:B------:R-:W-:Y:S01]  /*0ce0*/  USEL UR7, UR7, 0xe0, UP2 ;  /* 0x000000e007077887 */ /* 0x000fe20009000000 */
[----:B------:R-:W-:Y:S01]  /*0cf0*/  UMOV UR4, 0x1 ;  /* 0x0000000100047882 */ /* 0x000fe20000000000 */
[----:B------:R-:W-:Y:S01]  /*0d00*/  ELECT P0, URZ, PT ;  /* 0x0000000000ff782f */ /* 0x000fe20003800000 */
[----:B------:R-:W-:-:S04]  /*0d10*/  UIADD3 UR10, UPT, UPT, -UR4, 0x100000, URZ ;  /* 0x00100000040a7890 */ /* 0x000fc8000fffe1ff */
[----:B------:R-:W-:Y:S02]  /*0d20*/  USHF.L.U32 UR11, UR10, 0xb, URZ ;  /* 0x0000000b0a0b7899 */ /* 0x000fe400080006ff */
[----:B------:R-:W-:Y:S02]  /*0d30*/  USHF.L.U32 UR10, UR10, 0x1, URZ ;  /* 0x000000010a0a7899 */ /* 0x000fe400080006ff */
[----:B-1----:R-:W-:Y:S02]  /*0d40*/  ULEA UR5, UR5, UR6, 0x18 ;  /* 0x0000000605057291 */ /* 0x002fe4000f8ec0ff */
[----:B------:R-:W-:-:S04]  /*0d50*/  UIADD3 UR6, UPT, UPT, -UR7, 0x100000, URZ ;  /* 0x0010000007067890 */ /* 0x000fc8000fffe1ff */
[----:B------:R-:W-:Y:S02]  /*0d60*/  USHF.L.U32 UR7, UR6, 0xb, URZ ;  /* 0x0000000b06077899 */ /* 0x000fe400080006ff */
[----:B------:R-:W-:Y:S01]  /*0d70*/  USHF.L.U32 UR6, UR6, 0x1, URZ ;  /* 0x0000000106067899 */ /* 0x000fe200080006ff */
[----:B------:R-:W1:Y:S03]  /*0d80*/  FENCE.VIEW.ASYNC.S ;  /* 0x00000000000073c6 */ /* 0x000e660000000000 */
[----:B-1----:R2:W1:Y:S08]  /*0d90*/  SYNCS.EXCH.64 URZ, [UR5+0x240], UR10 ;  /* 0x0002400a05ff75b2 */ /* 0x0024700008000100 */
[----:B------:R2:W1:Y:S01]  /*0da0*/  SYNCS.EXCH.64 URZ, [UR5+0x250], UR6 ;  /* 0x0002500605ff75b2 */ /* 0x0004620008000100 */
[----:B------:R2:W1:Y:S01]  /*0db0*/  SYNCS.EXCH.64 URZ, [UR5+0x248], UR10 ;  /* 0x0002480a05ff75b2 */ /* 0x0004620008000100 */
[----:B------:R2:W1:Y:S02]  /*0dc0*/  SYNCS.EXCH.64 URZ, [UR5+0x258], UR6 ;  /* 0x0002580605ff75b2 */ /* 0x0004640008000100 */
[----:B--2---:R-:W-:Y:S01]  /*0dd0*/  NOP ;  /* 0x0000000000007918 */ /* 0x004fe20000000000 */
.L_x_13:
[----:B------:R-:W2:Y:S01]  /*0de0*/  SHFL.IDX PT, R2, R169, RZ, 0x1f ;  /* 0x00001fffa9027589 */ /* 0x000ea200000e0000 */
[----:B------:R-:W-:Y:S01]  /*0df0*/  NOP ;  /* 0x0000000000007918 */ /* 0x000fe20000000000 */
[----:B--2---:R-:W-:-:S13]  /*0e00*/  ISETP.NE.AND P0, PT, R2, 0x5, PT ;  /* 0x000000050200780c */ /* 0x004fda0003f05270 */
[----:B------:R-:W-:Y:S05]  /*0e10*/  @P0 BRA `(.L_x_14) ;  /* 0x0000000000580947 */ /* 0x000fea0003800000 */
[----:B-1----:R-:W1:Y:S01]  /*0e20*/  S2UR UR6, SR_CgaCtaId ;  /* 0x00000000000679c3 */ /* 0x002e620000008800 */
        /* <DEDUP_REMOVED lines=12> */
[----:B-1----:R2:W1:Y:S01]  /*0ef0*/  SYNCS.EXCH.64 URZ, [UR6+0x260], UR10 ;  /* 0x0002600a06ff75b2 */ /* 0x0024620008000100 */
[----:B------:R2:W1:Y:S01]  /*0f00*/  SYNCS.EXCH.64 URZ, [UR6+0x280], UR4 ;  /* 0x0002800406ff75b2 */ /* 0x0004620008000100 */
[----:B------:R2:W1:Y:S01]  /*0f10*/  SYNCS.EXCH.64 URZ, [UR6+0x268], UR10 ;  /* 0x0002680a06ff75b2 */ /* 0x0004620008000100 */
[----:B------:R2:W1:Y:S01]  /*0f20*/  SYNCS.EXCH.64 URZ, [UR6+0x288], UR4 ;  /* 0x0002880406ff75b2 */ /* 0x0004620008000100 */
[----:B------:R2:W1:Y:S01]  /*0f30*/  SYNCS.EXCH.64 URZ, [UR6+0x270], UR10 ;  /* 0x0002700a06ff75b2 */ /* 0x0004620008000100 */
[----:B------:R2:W1:Y:S01]  /*0f40*/  SYNCS.EXCH.64 URZ, [UR6+0x290], UR4 ;  /* 0x0002900406ff75b2 */ /* 0x0004620008000100 */
[----:B------:R2:W1:Y:S01]  /*0f50*/  SYNCS.EXCH.64 URZ, [UR6+0x278], UR10 ;  /* 0x0002780a06ff75b2 */ /* 0x0004620008000100 */
[----:B------:R2:W1:Y:S02]  /*0f60*/  SYNCS.EXCH.64 URZ, [UR6+0x298], UR4 ;  /* 0x0002980406ff75b2 */ /* 0x0004640008000100 */
[----:B--2---:R-:W-:Y:S01]  /*0f70*/  NOP ;  /* 0x0000000000007918 */ /* 0x004fe20000000000 */
.L_x_14:
        /* <DEDUP_REMOVED lines=14> */
[----:B------:R2:W1:Y:S01]  /*1060*/  SYNCS.EXCH.64 URZ, [UR5+0x2b0], UR6 ;  /* 0x0002b00605ff75b2 */ /* 0x0004620008000100 */
[----:B------:R2:W1:Y:S01]  /*1070*/  SYNCS.EXCH.64 URZ, [UR5+0x2a8], UR6 ;  /* 0x0002a80605ff75b2 */ /* 0x0004620008000100 */
[----:B------:R2:W1:Y:S02]  /*1080*/  SYNCS.EXCH.64 URZ, [UR5+0x2b8], UR6 ;  /* 0x0002b80605ff75b2 */ /* 0x0004640008000100 */
[----:B--2---:R-:W-:Y:S01]  /*1090*/  NOP ;  /* 0x0000000000007918 */ /* 0x004fe20000000000 */
.L_x_15:
[----:B-1----:R-:W1:Y:S01]  /*10a0*/  S2UR UR5, SR_CTAID.X ;  /* 0x00000000000579c3 */ /* 0x002e620000002500 */
[----:B------:R-:W-:-:S05]  /*10b0*/  CS2R.32 R165, SR_CgaSize ;  /* 0x0000000000a57805 */ /* 0x000fca0000008a00 */
[----:B------:R-:W-:-:S05]  /*10c0*/  IMAD R165, R165, -0xa0, RZ ;  /* 0xffffff60a5a57824 */ /* 0x000fca00078e02ff */
[----:B------:R-:W-:-:S14]  /*10d0*/  R2UR UR7, R165 ;  /* 0x00000000a50772ca */ /* 0x000fdc00000e0000 */
[----:B------:R-:W2:Y:S01]  /*10e0*/  LDCU UR7, c[0x0][UR7+0x2b0] ;  /* 0x00005600070777ac */ /* 0x000ea20008000800 */
[----:B------:R-:W-:Y:S01]  /*10f0*/  NOP ;  /* 0x0000000000007918 */ /* 0x000fe20000000000 */
[----:B------:R-:W-:-:S05]  /*1100*/  CS2R.32 R165, SR_CgaSize ;  /* 0x0000000000a57805 */ /* 0x000fca0000008a00 */
[----:B------:R-:W-:-:S05]  /*1110*/  IMAD R165, R165, -0xa0, RZ ;  /* 0xffffff60a5a57824 */ /* 0x000fca00078e02ff */
[----:B------:R-:W-:-:S14]  /*1120*/  R2UR UR6, R165 ;  /* 0x00000000a50672ca */ /* 0x000fdc00000e0000 */
[----:B------:R-:W3:Y:S01]  /*1130*/  LDCU UR6, c[0x0][UR6+0x2b4] ;  /* 0x00005680060677ac */ /* 0x000ee20008000800 */
[----:B------:R-:W4:Y:S08]  /*1140*/  S2UR UR4, SR_CTAID.Y ;  /* 0x00000000000479c3 */ /* 0x000f300000002600 */
[----:B------:R-:W3:Y:S01]  /*1150*/  LDC R9, c[0x0][0xb24] ;  /* 0x0002c900ff097b82 */ /* 0x000ee20000000800 */
[----:B-1----:R-:W-:-:S02]  /*1160*/  I2FP.F32.U32 R5, UR5 ;  /* 0x0000000500057c45 */ /* 0x002fc40008201000 */
[----:B------:R-:W-:-:S05]  /*1170*/  CS2R.32 R3, SR_CgaSize ;  /* 0x0000000000037805 */ /* 0x000fca0000008a00 */
[----:B------:R-:W-:-:S06]  /*1180*/  IMAD R3, R3, -0xa0, RZ ;  /* 0xffffff6003037824 */ /* 0x000fcc00078e02ff */
[----:B------:R-:W1:Y:S01]  /*1190*/  LDC R3, c[0x0][R3+0x2a0] ;  /* 0x0000a80003037b82 */ /* 0x000e620000000800 */
[----:B------:R-:W-:Y:S01]  /*11a0*/  MOV R165, UR5 ;  /* 0x0000000500a57c02 */ /* 0x000fe20008000f00 */
[----:B--2---:R-:W-:Y:S01]  /*11b0*/  FMUL R5, R5, UR7 ;  /* 0x0000000705057c20 */ /* 0x004fe20008400000 */
[----:B----4-:R-:W-:Y:S02]  /*11c0*/  I2FP.F32.U32 R4, UR4 ;  /* 0x0000000400047c45 */ /* 0x010fe40008201000 */
[----:B------:R-:W-:-:S05]  /*11d0*/  CS2R.32 R2, SR_CgaSize ;  /* 0x0000000000027805 */ /* 0x000fca0000008a00 */
[----:B------:R-:W-:-:S06]  /*11e0*/  IMAD R2, R2, -0xa0, RZ ;  /* 0xffffff6002027824 */ /* 0x000fcc00078e02ff */
[----:B------:R-:W2:Y:S01]  /*11f0*/  LDC R2, c[0x0][R2+0x2a4] ;  /* 0x0000a90002027b82 */ /* 0x000ea20000000800 */
[----:B------:R-:W4:Y:S01]  /*1200*/  F2I.U32.TRUNC.NTZ R154, R5 ;  /* 0x00000005009a7305 */ /* 0x000f22000020f000 */
[----:B------:R-:W-:Y:S01]  /*1210*/  MOV R155, UR4 ;  /* 0x00000004009b7c02 */ /* 0x000fe20008000f00 */
[----:B---3--:R-:W-:-:S05]  /*1220*/  FMUL R4, R4, UR6 ;  /* 0x0000000604047c20 */ /* 0x008fca0008400000 */
[----:B------:R-:W-:Y:S01]  /*1230*/  BAR.SYNC.DEFER_BLOCKING 0x0 ;  /* 0x0000000000007b1d */ /* 0x000fe20000010000 */
[----:B------:R-:W-:-:S05]  /*1240*/  ISETP.GE.AND P0, PT, R9, 0x1, PT ;  /* 0x000000010900780c */ /* 0x000fca0003f06270 */
[----:B------:R-:W3:Y:S02]  /*1250*/  F2I.U32.TRUNC.NTZ R143, R4 ;  /* 0x00000004008f7305 */ /* 0x000ee4000020f000 */
[----:B------:R-:W2:Y:S01]  /*1260*/  S2UR UR36, SR_CTAID.Z ;  /* 0x00000000002479c3 */ /* 0x000ea20000002700 */
[----:B----4-:R-:W-:-:S05]  /*1270*/  IADD3 R154, PT, PT, -R154, RZ, RZ ;  /* 0x000000ff9a9a7210 */ /* 0x010fca0007ffe1ff */
[----:B-1----:R-:W-:Y:S01]  /*1280*/  IMAD R154, R3, R154, UR5 ;  /* 0x00000005039a7e24 */ /* 0x002fe2000f8e029a */
[----:B---3--:R-:W-:-:S05]  /*1290*/  IADD3 R143, PT, PT, -R143, RZ, RZ ;  /* 0x000000ff8f8f7210 */ /* 0x008fca0007ffe1ff */
[----:B--2---:R-:W-:Y:S01]  /*12a0*/  IMAD R143, R2, R143, UR4 ;  /* 0x00000004028f7e24 */ /* 0x004fe2000f8e028f */
[----:B------:R-:W-:Y:S06]  /*12b0*/  @!P0 BRA `(.L_x_16) ;  /* 0x0000000000b88947 */ /* 0x000fec0003800000 */
[----:B------:R-:W1:Y:S01]  /*12c0*/  LDC.64 R4, c[0x0][0xb18] ;  /* 0x0002c600ff047b82 */ /* 0x000e620000000a00 */
[----:B------:R-:W-:-:S07]  /*12d0*/  ISETP.NE.AND P0, PT, R9, 0x1, PT ;  /* 0x000000010900780c */ /* 0x000fce0003f05270 */
[----:B------:R-:W2:Y:S08]  /*12e0*/  LDC R10, c[0x0][0xb0c] ;  /* 0x0002c300ff0a7b82 */ /* 0x000eb00000000800 */
[----:B------:R-:W3:Y:S08]  /*12f0*/  LDC R11, c[0x0][0x370] ;  /* 0x0000dc00ff0b7b82 */ /* 0x000ef00000000800 */
[----:B------:R-:W4:Y:S01]  /*1300*/  LDC R12, c[0x0][0x374] ;  /* 0x0000dd00ff0c7b82 */ /* 0x000f220000000800 */
[----:B-1----:R-:W-:-:S07]  /*1310*/  ISETP.NE.AND P1, PT, R4, 0x1, PT ;  /* 0x000000010400780c */ /* 0x002fce0003f25270 */
[----:B------:R-:W3:Y:S01]  /*1320*/  LDC.64 R6, c[0x0][0xb10] ;  /* 0x0002c400ff067b82 */ /* 0x000ee20000000a00 */
[----:B--2---:R-:W-:-:S07]  /*1330*/  ISETP.NE.AND P2, PT, R10, 0x1, PT ;  /* 0x000000010a00780c */ /* 0x004fce0003f45270 */
[----:B------:R-:W1:Y:S08]  /*1340*/  LDC R8, c[0x0][0xb20] ;  /* 0x0002c800ff087b82 */ /* 0x000e700000000800 */
[----:B------:R-:W2:Y:S01]  /*1350*/  LDC.64 R2, c[0x0][0xb28] ;  /* 0x0002ca00ff027b82 */ /* 0x000ea20000000a00 */
[----:B----4-:R-:W-:-:S04]  /*1360*/  IMAD.HI.U32 R13, R12, R5, RZ ;  /* 0x000000050c0d7227 */ /* 0x010fc800078e00ff */
[----:B------:R-:W-:-:S04]  /*1370*/  IMAD.HI.U32 R5, R155, R5, RZ ;  /* 0x000000059b057227 */ /* 0x000fc800078e00ff */
[----:B---3--:R-:W-:-:S04]  /*1380*/  IMAD.HI.U32 R14, R11, R6, RZ ;  /* 0x000000060b0e7227 */ /* 0x008fc800078e00ff */
[----:B------:R-:W-:Y:S01]  /*1390*/  IMAD.HI.U32 R16, R165, R6, RZ ;  /* 0x00000006a5107227 */ /* 0x000fe200078e00ff */
[-C--:B------:R-:W-:Y:S02]  /*13a0*/  @P2 SHF.R.U32.HI R11, RZ, R7.reuse, R14 ;  /* 0x00000007ff0b2219 */ /* 0x080fe4000001160e */
[-C--:B-1----:R-:W-:Y:S02]  /*13b0*/  @P1 SHF.R.U32.HI R12, RZ, R8.reuse, R13 ;  /* 0x00000008ff0c1219 */ /* 0x082fe4000001160d */
[----:B------:R-:W-:Y:S02]  /*13c0*/  SHF.R.U32.HI R8, RZ, R8, R5 ;  /* 0x00000008ff087219 */ /* 0x000fe40000011605 */
[----:B------:R-:W-:Y:S02]  /*13d0*/  SHF.R.U32.HI R16, RZ, R7, R16 ;  /* 0x00000007ff107219 */ /* 0x000fe40000011610 */
[----:B------:R-:W-:Y:S01]  /*13e0*/  SEL R5, R155, R8, !P1 ;  /* 0x000000089b057207 */ /* 0x000fe20004800000 */
[----:B--2---:R-:W-:Y:S01]  /*13f0*/  IMAD.HI.U32 R14, R12, R2, RZ ;  /* 0x000000020c0e7227 */ /* 0x004fe200078e00ff */
[----:B------:R-:W-:-:S03]  /*1400*/  SEL R7, R165, R16, !P2 ;  /* 0x00000010a5077207 */ /* 0x000fc60005000000 */
[----:B------:R-:W-:Y:S01]  /*1410*/  IMAD.HI.U32 R6, R11, R2, RZ ;  /* 0x000000020b067227 */ /* 0x000fe200078e00ff */
[----:B------:R-:W-:-:S04]  /*1420*/  @P0 SHF.R.U32.HI R12, RZ, R3, R14 ;  /* 0x00000003ff0c0219 */ /* 0x000fc8000001160e */
[----:B------:R-:W-:Y:S01]  /*1430*/  @P0 SHF.R.U32.HI R11, RZ, R3, R6 ;  /* 0x00000003ff0b0219 */ /* 0x000fe20000011606 */
[----:B------:R-:W-:-:S04]  /*1440*/  IMAD R12, R12, R9, RZ ;  /* 0x000000090c0c7224 */ /* 0x000fc800078e02ff */
[----:B------:R-:W-:Y:S01]  /*1450*/  IMAD R6, R11, R9, RZ ;  /* 0x000000090b067224 */ /* 0x000fe200078e02ff */
[----:B------:R-:W-:-:S04]  /*1460*/  ISETP.GE.AND P1, PT, R5, R12, PT ;  /* 0x0000000c0500720c */ /* 0x000fc80003f26270 */
[----:B------:R-:W-:Y:S01]  /*1470*/  ISETP.GE.OR P1, PT, R7, R6, P1 ;  /* 0x000000060700720c */ /* 0x000fe20000f26670 */
[----:B------:R-:W-:-:S05]  /*1480*/  IMAD.HI.U32 R6, R5, R2, RZ ;  /* 0x0000000205067227 */ /* 0x000fca00078e00ff */
[----:B------:R-:W-:-:S04]  /*1490*/  SHF.R.U32.HI R6, RZ, R3, R6 ;  /* 0x00000003ff067219 */ /* 0x000fc80000011606 */
[----:B------:R-:W-:-:S03]  /*14a0*/  SEL R6, R5, R6, !P0 ;  /* 0x0000000605067207 */ /* 0x000fc60004000000 */
[----:B------:R-:W-:Y:S01]  /*14b0*/  @!P1 IMAD.HI.U32 R8, R7, R2, RZ ;  /* 0x0000000207089227 */ /* 0x000fe200078e00ff */
[----:B------:R-:W-:-:S04]  /*14c0*/  IADD3 R2, PT, PT, -R6, RZ, RZ ;  /* 0x000000ff06027210 */ /* 0x000fc80007ffe1ff */
[----:B------:R-:W-:Y:S01]  /*14d0*/  @!P1 SHF.R.U32.HI R8, RZ, R3, R8 ;  /* 0x00000003ff089219 */ /* 0x000fe20000011608 */
[----:B------:R-:W-:-:S03]  /*14e0*/  IMAD R2, R9, R2, R5 ;  /* 0x0000000209027224 */ /* 0x000fc600078e0205 */
[----:B------:R-:W-:Y:S02]  /*14f0*/  @!P1 SEL R3, R7, R8, !P0 ;  /* 0x0000000807039207 */ /* 0x000fe40004000000 */
[----:B------:R-:W-:-:S03]  /*1500*/  IADD3 R8, PT, PT, -R5, RZ, RZ ;  /* 0x000000ff05087210 */ /* 0x000fc60007ffe1ff */
[--C-:B------:R-:W-:Y:S02]  /*1510*/  @!P1 IMAD.IADD R6, R6, 0x1, -R3.reuse ;  /* 0x0000000106069824 */ /* 0x100fe400078e0a03 */
[----:B------:R-:W-:Y:S01]  /*1520*/  @!P1 IMAD R3, R2, R11, R3 ;  /* 0x0000000b02039224 */ /* 0x000fe200078e0203 */
[----:B------:R-:W-:Y:S01]  /*1530*/  IADD3 R2, PT, PT, -R7, RZ, RZ ;  /* 0x000000ff07027210 */ /* 0x000fe20007ffe1ff */
[----:B------:R-:W-:Y:S02]  /*1540*/  @!P1 IMAD R5, R6, R9, R7 ;  /* 0x0000000906059224 */ /* 0x000fe400078e0207 */
[----:B------:R-:W-:Y:S02]  /*1550*/  IMAD R8, R4, R8, R155 ;  /* 0x0000000804087224 */ /* 0x000fe400078e029b */
[----:B------:R-:W-:Y:S02]  /*1560*/  @!P1 IMAD.MOV.U32 R7, RZ, RZ, R3 ;  /* 0x000000ffff079224 */ /* 0x000fe400078e0003 */
[----:B------:R-:W-:-:S02]  /*1570*/  IMAD R2, R10, R2, R165 ;  /* 0x000000020a027224 */ /* 0x000fc400078e02a5 */
[----:B------:R-:W-:Y:S02]  /*1580*/  IMAD R155, R5, R4, R8 ;  /* 0x00000004059b7224 */ /* 0x000fe400078e0208 */
[----:B------:R-:W-:Y:S02]  /*1590*/  IMAD R165, R7, R10, R2 ;  /* 0x0000000a07a57224 */ /* 0x000fe400078e0202 */
.L_x_16:
[----:B------:R-:W1:Y:S01]  /*15a0*/  LDCU UR4, c[0x0][0xb30] ;  /* 0x00016600ff0477ac */ /* 0x000e620008000800 */
[----:B------:R-:W2:Y:S08]  /*15b0*/  S2UR UR37, SR_CgaCtaId ;  /* 0x00000000002579c3 */ /* 0x000eb00000008800 */
[----:B------:R-:W3:Y:S01]  /*15c0*/  LDC R72, c[0x0][0xb24] ;  /* 0x0002c900ff487b82 */ /* 0x000ee20000000800 */
[----:B-1----:R-:W-:-:S09]  /*15d0*/  UISETP.NE.AND UP1, UPT, UR4, 0x1, UPT ;  /* 0x000000010400788c */ /* 0x002fd2000bf25270 */
[----:B--2---:R-:W-:Y:S05]  /*15e0*/  BRA.U UP1, `(.L_x_17) ;  /* 0x0000000101407547 */ /* 0x004fea000b800000 */
[----:B------:R-:W1:Y:S08]  /*15f0*/  LDC.64 R4, c[0x0][0xb10] ;  /* 0x0002c400ff047b82 */ /* 0x000e700000000a00 */
[----:B------:R-:W2:Y:S08]  /*1600*/  LDC.64 R2, c[0x0][0xb18] ;  /* 0x0002c600ff027b82 */ /* 0x000eb00000000a00 */
[----:B------:R-:W4:Y:S08]  /*1610*/  LDC R6, c[0x0][0xb20] ;  /* 0x0002c800ff067b82 */ /* 0x000f300000000800 */
[----:B------:R-:W3:Y:S01]  /*1620*/  LDC R8, c[0x0][0xb0c] ;  /* 0x0002c300ff087b82 */ /* 0x000ee20000000800 */
[----:B-1----:R-:W-:-:S05]  /*1630*/  IMAD.HI.U32 R4, R165, R4, RZ ;  /* 0x00000004a5047227 */ /* 0x002fca00078e00ff */
[----:B------:R-:W-:Y:S01]  /*1640*/  SHF.R.U32.HI R4, RZ, R5, R4 ;  /* 0x00000005ff047219 */ /* 0x000fe20000011604 */
[----:B--2---:R-:W-:Y:S01]  /*1650*/  IMAD.HI.U32 R3, R155, R3, RZ ;  /* 0x000000039b037227 */ /* 0x004fe200078e00ff */
[----:B------:R-:W-:-:S04]  /*1660*/  ISETP.NE.AND P0, PT, R2, 0x1, PT ;  /* 0x000000010200780c */ /* 0x000fc80003f05270 */
[----:B----4-:R-:W-:-:S04]  /*1670*/  SHF.R.U32.HI R6, RZ, R6, R3 ;  /* 0x00000006ff067219 */ /* 0x010fc80000011603 */
[----:B------:R-:W-:Y:S02]  /*1680*/  SEL R3, R155, R6, !P0 ;  /* 0x000000069b037207 */ /* 0x000fe40004000000 */
[----:B---3--:R-:W-:-:S04]  /*1690*/  ISETP.NE.AND P1, PT, R8, 0x1, PT ;  /* 0x000000010800780c */ /* 0x008fc80003f25270 */
[----:B------:R-:W-:-:S05]  /*16a0*/  SEL R4, R165, R4, !P1 ;  /* 0x00000004a5047207 */ /* 0x000fca0004800000 */
[----:B------:R-:W-:Y:S02]  /*16b0*/  IMAD.IADD R5, R3, 0x1, -R4 ;  /* 0x0000000103057824 */ /* 0x000fe400078e0a04 */
[----:B------:R-:W-:Y:S02]  /*16c0*/  IMAD.IADD R3, R4, 0x1, -R3 ;  /* 0x0000000104037824 */ /* 0x000fe400078e0a03 */
[----:B------:R-:W-:Y:S02]  /*16d0*/  IMAD R165, R5, R8, R165 ;  /* 0x0000000805a57224 */ /* 0x000fe400078e02a5 */
[----:B------:R-:W-:-:S07]  /*16e0*/  IMAD R155, R3, R2, R155 ;  /* 0x00000002039b7224 */ /* 0x000fce00078e029b */
.L_x_17:
[----:B------:R-:W-:Y:S01]  /*16f0*/  BAR.SYNC.DEFER_BLOCKING 0x0 ;  /* 0x0000000000007b1d */ /* 0x000fe20000010000 */
[----:B------:R-:W-:Y:S01]  /*1700*/  UISETP.NE.AND UP1, UPT, UR8, 0x2, UPT ;  /* 0x000000020800788c */ /* 0x000fe2000bf25270 */
[----:B------:R-:W-:Y:S02]  /*1710*/  ISETP.NE.OR P5, PT, R0, 0x2, !P5 ;  /* 0x000000020000780c */ /* 0x000fe40006fa5670 */
[----:B------:R-:W-:-:S06]  /*1720*/  LOP3.LUT R2, R166, 0x1f, RZ, 0xc0, !PT ;  /* 0x0000001fa6027812 */ /* 0x000fcc00078ec0ff */
[----:B------:R-:W-:Y:S05]  /*1730*/  BRA.U UP1, `(.L_x_18) ;  /* 0x0000002101947547 */ /* 0x000fea000b800000 */
[----:B------:R-:W1:Y:S01]  /*1740*/  LDCU UR13, c[0x0][0x38c] ;  /* 0x00007180ff0d77ac */ /* 0x000e620008000800 */
[----:B------:R-:W2:Y:S01]  /*1750*/  LDC R9, c[0x0][0x370] ;  /* 0x0000dc00ff097b82 */ /* 0x000ea20000000800 */
[----:B------:R-:W-:Y:S01]  /*1760*/  PLOP3.LUT P1, PT, PT, PT, UP2, 0x80, 0x8 ;  /* 0x000000000008781c */ /* 0x000fe20003f2f028 */
[----:B------:R-:W-:Y:S01]  /*1770*/  IMAD.MOV.U32 R15, RZ, RZ, 0x1 ;  /* 0x00000001ff0f7424 */ /* 0x000fe200078e00ff */
[----:B------:R-:W-:Y:S01]  /*1780*/  ISETP.EQ.OR P4, PT, R2, RZ, P5 ;  /* 0x000000ff0200720c */ /* 0x000fe20002f82670 */
[----:B------:R-:W-:Y:S01]  /*1790*/  IMAD.MOV.U32 R14, RZ, RZ, RZ ;  /* 0x000000ffff0e7224 */ /* 0x000fe200078e00ff */
[----:B------:R-:W-:Y:S02]  /*17a0*/  PLOP3.LUT P1, PT, P1, PT, PT, 0x8, 0x80 ;  /* 0x000000000080781c */ /* 0x000fe40000f2e170 */
[----:B------:R-:W-:Y:S01]  /*17b0*/  CS2R R12, SRZ ;  /* 0x00000000000c7805 */ /* 0x000fe2000001ff00 */
[----:B------:R-:W-:Y:S01]  /*17c0*/  IMAD.MOV.U32 R10, RZ, RZ, 0x1 ;  /* 0x00000001ff0a7424 */ /* 0x000fe200078e00ff */
[----:B------:R-:W4:Y:S01]  /*17d0*/  LDC R0, c[0x0][0x374] ;  /* 0x0000dd00ff007b82 */ /* 0x000f220000000800 */
[----:B------:R-:W2:Y:S01]  /*17e0*/  LDCU.64 UR22, c[0x0][0x348] ;  /* 0x00006900ff1677ac */ /* 0x000ea20008000a00 */
[----:B------:R-:W-:Y:S01]  /*17f0*/  UMOV UR6, URZ ;  /* 0x000000ff00067c82 */ /* 0x000fe20008000000 */
[----:B-1----:R-:W-:-:S04]  /*1800*/  UIADD3 UR5, UPT, UPT, UR13, 0x1f, URZ ;  /* 0x0000001f0d057890 */ /* 0x002fc8000fffe0ff */
[----:B------:R-:W-:-:S04]  /*1810*/  USHF.R.S32.HI UR4, URZ, 0x1f, UR5 ;  /* 0x0000001fff047899 */ /* 0x000fc80008011405 */
[----:B------:R-:W-:-:S04]  /*1820*/  ULEA.HI UR4, UR4, UR5, URZ, 0x5 ;  /* 0x0000000504047291 */ /* 0x000fc8000f8f28ff */
[----:B------:R-:W-:Y:S02]  /*1830*/  USHF.R.S32.HI UR15, URZ, 0x5, UR4 ;  /* 0x00000005ff0f7899 */ /* 0x000fe40008011404 */
[----:B------:R-:W-:Y:S02]  /*1840*/  UIADD3 UR4, UPT, UPT, UR13, -0x1, URZ ;  /* 0xffffffff0d047890 */ /* 0x000fe4000fffe0ff */
[----:B------:R-:W-:Y:S02]  /*1850*/  UISETP.LT.U32.AND UP0, UPT, UR15, 0x22, UPT ;  /* 0x000000220f00788c */ /* 0x000fe4000bf01070 */
[----:B------:R-:W-:Y:S02]  /*1860*/  UISETP.GE.U32.AND UP1, UPT, UR4, -0x3f, UPT ;  /* 0xffffffc10400788c */ /* 0x000fe4000bf26070 */
[----:B------:R-:W-:Y:S02]  /*1870*/  USEL UR14, UR15, 0x22, UP0 ;  /* 0x000000220f0e7887 */ /* 0x000fe40008000000 */
[----:B------:R-:W-:-:S02]  /*1880*/  UIADD3 UR13, UPT, UPT, UR13, 0x3e, URZ ;  /* 0x0000003e0d0d7890 */ /* 0x000fc4000fffe0ff */
[----:B------:R-:W-:Y:S02]  /*1890*/  UIADD3 UR5, UPT, UPT, UR14, -0x1, URZ ;  /* 0xffffffff0e057890 */ /* 0x000fe4000fffe0ff */
[----:B------:R-:W-:-:S03]  /*18a0*/  UIADD3 UR7, UPT, UPT, UR15, -UR14, URZ ;  /* 0x8000000e0f077290 */ /* 0x000fc6000fffe0ff */
[----:B------:R-:W-:-:S04]  /*18b0*/  @UP1 UIADD3 UR5, UPT, UPT, UR14, URZ, URZ ;  /* 0x000000ff0e051290 */ /* 0x000fc8000fffe0ff */
[----:B--2---:R-:W-:-:S12]  /*18c0*/  UIADD3 UR5, UPT, UPT, UR5, 0x1, URZ ;  /* 0x0000000105057890 */ /* 0x004fd8000fffe0ff */
.L_x_36:
[----:B------:R-:W-:Y:S01]  /*18d0*/  UISETP.NE.AND UP0, UPT, UR37, URZ, UPT ;  /* 0x000000ff2500728c */ /* 0x000fe2000bf05270 */
[----:B------:R-:W1:Y:S08]  /*18e0*/  S2UR UR37, SR_CgaCtaId ;  /* 0x00000000002579c3 */ /* 0x000e700000008800 */
[----:B------:R-:W-:Y:S05]  /*18f0*/  BRA.U UP0, `(.L_x_19) ;  /* 0x0000000100347547 */ /* 0x000fea000b800000 */
[----:B------:R-:W2:Y:S01]  /*1900*/  S2R R2, SR_CgaCtaId ;  /* 0x0000000000027919 */ /* 0x000ea20000008800 */
[----:B------:R-:W-:-:S04]  /*1910*/  MOV R3, 0x400 ;  /* 0x0000040000037802 */ /* 0x000fc80000000f00 */
[----:B--2---:R-:W-:Y:S02]  /*1920*/  LEA R3, R2, R3, 0x18 ;  /* 0x0000000302037211 */ /* 0x004fe400078ec0ff */
[----:B------:R-:W-:-:S03]  /*1930*/  SHF.L.U32 R2, R10, 0x1f, RZ ;  /* 0x0000001f0a027819 */ /* 0x000fc600000006ff */
[----:B------:R-:W-:-:S04]  /*1940*/  IMAD R3, R12, 0x8, R3 ;  /* 0x000000080c037824 */ /* 0x000fc800078e0203 */
[----:B------:R-:W2:Y:S02]  /*1950*/  SYNCS.PHASECHK.TRANS64.TRYWAIT P0, [R3+URZ+0x2b0], R2 ;  /* 0x0002b002030075a7 */ /* 0x000ea400080011ff */
[----:B--2---:R-:W-:Y:S05]  /*1960*/  @!P0 BRA `(.L_x_20) ;  /* 0x0000006000d48947 */ /* 0x004fea0003800000 */
.L_x_126:
[----:B------:R-:W-:Y:S01]  /*1970*/  VIADD R12, R12, 0x1 ;  /* 0x000000010c0c7836 */ /* 0x000fe20000000000 */
[----:B------:R2:W-:Y:S04]  /*1980*/  SYNCS.ARRIVE.TRANS64.A1T0 RZ, [R3+URZ+0x2a0], RZ ;  /* 0x0002a0ff03ff79a7 */ /* 0x0005e800081000ff */
[----:B------:R-:W-:-:S04]  /*1990*/  ISETP.NE.AND P0, PT, R12, 0x2, PT ;  /* 0x000000020c00780c */ /* 0x000fc80003f05270 */
[----:B------:R-:W-:Y:S02]  /*19a0*/  SEL R12, R12, RZ, P0 ;  /* 0x000000ff0c0c7207 */ /* 0x000fe40000000000 */
[----:B--2---:R-:W-:-:S04]  /*19b0*/  SEL R3, RZ, 0x1, P0 ;  /* 0x00000001ff037807 */ /* 0x004fc80000000000 */
[----:B------:R-:W-:-:S07]  /*19c0*/  LOP3.LUT R10, R10, R3, RZ, 0x3c, !PT ;  /* 0x000000030a0a7212 */ /* 0x000fce00078e3cff */
.L_x_19:
[----:B------:R-:W-:Y:S01]  /*19d0*/  UMOV UR4, 0x400 ;  /* 0x0000040000047882 */ /* 0x000fe20000000000 */
[----:B------:R-:W-:Y:S01]  /*19e0*/  SHF.L.U32 R2, R15, 0x1f, RZ ;  /* 0x0000001f0f027819 */ /* 0x000fe200000006ff */
[----:B-1----:R-:W-:Y:S01]  /*19f0*/  ULEA UR4, UR37, UR4, 0x18 ;  /* 0x0000000425047291 */ /* 0x002fe2000f8ec0ff */
[----:B------:R-:W-:Y:S01]  /*1a00*/  R2UR UR35, R165 ;  /* 0x00000000a52372ca */ /* 0x000fe200000e0000 */
[----:B------:R-:W-:Y:S01]  /*1a10*/  UISETP.GE.U32.AND UP0, UPT, UR13, 0x3f, UPT ;  /* 0x0000003f0d00788c */ /* 0x000fe2000bf06070 */
[----:B------:R-:W-:Y:S01]  /*1a20*/  R2UR UR11, R155 ;  /* 0x000000009b0b72ca */ /* 0x000fe200000e0000 */
[----:B------:R-:W-:Y:S01]  /*1a30*/  ULEA UR8, UR6, UR4, 0x3 ;  /* 0x0000000406087291 */ /* 0x000fe2000f8e18ff */
[----:B------:R-:W-:-:S08]  /*1a40*/  UMOV UR24, URZ ;  /* 0x000000ff00187c82 */ /* 0x000fd00008000000 */
[----:B------:R1:W2:Y:S01]  /*1a50*/  SYNCS.PHASECHK.TRANS64.TRYWAIT P0, [UR8+0x110], R2 ;  /* 0x00011002ff0075a7 */ /* 0x0002a20008001108 */
[----:B------:R-:W-:Y:S02]  /*1a60*/  USHF.L.U32 UR35, UR35, 0x7, URZ ;  /* 0x0000000723237899 */ /* 0x000fe400080006ff */
[----:B------:R-:W-:Y:S01]  /*1a70*/  USHF.L.U32 UR11, UR11, 0x6, URZ ;  /* 0x000000060b0b7899 */ /* 0x000fe200080006ff */
[----:B------:R-:W-:Y:S11]  /*1a80*/  BRA.U !UP0, `(.L_x_21) ;  /* 0x0000000108a87547 */ /* 0x000ff6000b800000 */
[----:B------:R-:W-:Y:S01]  /*1a90*/  UMOV UR16, URZ ;  /* 0x000000ff00107c82 */ /* 0x000fe20008000000 */
[----:B------:R-:W-:-:S05]  /*1aa0*/  UMOV UR17, UR6 ;  /* 0x0000000600117c82 */ /* 0x000fca0008000000 */
.L_x_26:
[----:B-1----:R-:W-:Y:S01]  /*1ab0*/  ULEA UR33, UR17, UR4, 0x3 ;  /* 0x0000000411217291 */ /* 0x002fe2000f8e18ff */
[----:B--2---:R-:W-:Y:S01]  /*1ac0*/  @!P5 MOV R3, 0x1800 ;  /* 0x000018000003d802 */ /* 0x004fe20000000f00 */
[----:B--2---:R-:W-:Y:S10]  /*1ad0*/  @P0 BRA `(.L_x_22) ;  /* 0x00000000000c0947 */ /* 0x004ff40003800000 */
[----:B------:R-:W-:-:S04]  /*1ae0*/  SHF.L.U32 R5, R15, 0x1f, RZ ;  /* 0x0000001f0f057819 */ /* 0x000fc800000006ff */
[----:B------:R-:W2:Y:S02]  /*1af0*/  SYNCS.PHASECHK.TRANS64.TRYWAIT P0, [UR33+0x110], R5 ;  /* 0x00011005ff0075a7 */ /* 0x000ea40008001121 */
[----:B--2---:R-:W-:Y:S05]  /*1b00*/  @!P0 BRA `(.L_x_23) ;  /* 0x0000006000808947 */ /* 0x004fea0003800000 */
.L_x_22:
[----:B------:R2:W-:Y:S01]  /*1b10*/  @!P5 SYNCS.ARRIVE.TRANS64 RZ, [UR33], R3 ;  /* 0x00000003ffffd9a7 */ /* 0x0005e20008000021 */
[----:B------:R-:W-:Y:S04]  /*1b20*/  BSSY.RECONVERGENT B0, `(.L_x_24) ;  /* 0x0000003000007945 */ /* 0x000fe80003800200 */
[----:B------:R-:W-:Y:S05]  /*1b30*/  @P4 BRA `(.L_x_25) ;  /* 0x0000000000044947 */ /* 0x000fea0003800000 */
[----:B------:R-:W-:Y:S05]  /*1b40*/  BPT.TRAP 0x1 ;  /* 0x000000040000795c */ /* 0x000fea0000300000 */
.L_x_25:
[----:B------:R-:W-:Y:S05]  /*1b50*/  BSYNC.RECONVERGENT B0 ;  /* 0x0000000000007941 */ /* 0x000fea0003800200 */
.L_x_24:
[----:B------:R-:W-:Y:S02]  /*1b60*/  UIADD3 UR6, UPT, UPT, UR17, 0x1, URZ ;  /* 0x0000000111067890 */ /* 0x000fe4000fffe0ff */
[----:B------:R-:W-:Y:S02]  /*1b70*/  ULEA UR32, UR17, UR4, 0xc ;  /* 0x0000000411207291 */ /* 0x000fe4000f8e60ff */
[----:B------:R-:W-:Y:S02]  /*1b80*/  UISETP.NE.AND UP0, UPT, UR6, 0x22, UPT ;  /* 0x000000220600788c */ /* 0x000fe4000bf05270 */
[----:B------:R-:W-:Y:S02]  /*1b90*/  UIADD3 UR26, UP1, UPT, UR22, 0x80, URZ ;  /* 0x00000080161a7890 */ /* 0x000fe4000ff3e0ff */
[----:B------:R-:W-:Y:S02]  /*1ba0*/  USEL UR9, URZ, 0x1, UP0 ;  /* 0x00000001ff097887 */ /* 0x000fe40008000000 */
[----:B------:R-:W-:-:S02]  /*1bb0*/  USEL UR6, UR6, URZ, UP0 ;  /* 0x000000ff06067287 */ /* 0x000fc40008000000 */
[----:B------:R-:W-:Y:S02]  /*1bc0*/  UIADD3 UR20, UP0, UPT, UR22, 0x180, URZ ;  /* 0x0000018016147890 */ /* 0x000fe4000ff1e0ff */
[----:B------:R-:W-:Y:S01]  /*1bd0*/  ULEA UR8, UR6, UR4, 0x3 ;  /* 0x0000000406087291 */ /* 0x000fe2000f8e18ff */
[----:B------:R-:W-:Y:S01]  /*1be0*/  LOP3.LUT R15, R15, UR9, RZ, 0x3c, !PT ;  /* 0x000000090f0f7c12 */ /* 0x000fe2000f8e3cff */
[----:B------:R-:W-:Y:S02]  /*1bf0*/  USHF.L.U32 UR34, UR16, 0x5, URZ ;  /* 0x0000000510227899 */ /* 0x000fe400080006ff */
[----:B------:R-:W-:Y:S01]  /*1c00*/  UIADD3.X UR27, UPT, UPT, URZ, UR23, URZ, UP1, !UPT ;  /* 0x00000017ff1b7290 */ /* 0x000fe20008ffe4ff */
[----:B-1----:R-:W-:Y:S01]  /*1c10*/  SHF.L.U32 R2, R15, 0x1f, RZ ;  /* 0x0000001f0f027819 */ /* 0x002fe200000006ff */
[----:B------:R-:W-:Y:S02]  /*1c20*/  UIADD3 UR32, UPT, UPT, UR32, 0x4600, URZ ;  /* 0x0000460020207890 */ /* 0x000fe4000fffe0ff */
[----:B------:R-:W-:Y:S01]  /*1c30*/  UIADD3.X UR21, UPT, UPT, URZ, UR23, URZ, UP0, !UPT ;  /* 0x00000017ff157290 */ /* 0x000fe200087fe4ff */
[----:B------:R1:W1:Y:S01]  /*1c40*/  SYNCS.PHASECHK.TRANS64.TRYWAIT P0, [UR8+0x110], R2 ;  /* 0x00011002ff0075a7 */ /* 0x0002620008001108 */
[----:B------:R-:W-:Y:S01]  /*1c50*/  ULEA UR8, UR17, UR4, 0xb ;  /* 0x0000000411087291 */ /* 0x000fe2000f8e58ff */
[----:B------:R-:W-:Y:S01]  /*1c60*/  UMOV UR18, 0x0 ;  /* 0x0000000000127882 */ /* 0x000fe20000000000 */
[----:B------:R-:W-:-:S02]  /*1c70*/  UMOV UR19, 0x10000000 ;  /* 0x1000000000137882 */ /* 0x000fc40000000000 */
[----:B------:R-:W-:Y:S01]  /*1c80*/  UIADD3 UR8, UPT, UPT, UR8, 0x26600, URZ ;  /* 0x0002660008087890 */ /* 0x000fe2000fffe0ff */
[----:B------:R1:W-:Y:S01]  /*1c90*/  UTMALDG.3D [UR32], [UR26], desc[UR18] ;  /* 0x000012201a0075b4 */ /* 0x0003e20008011000 */
[----:B------:R-:W-:Y:S01]  /*1ca0*/  UMOV UR12, UR36 ;  /* 0x00000024000c7c82 */ /* 0x000fe20008000000 */
[----:B------:R-:W-:Y:S01]  /*1cb0*/  UMOV UR9, UR33 ;  /* 0x0000002100097c82 */ /* 0x000fe20008000000 */
[----:B------:R-:W-:Y:S01]  /*1cc0*/  UMOV UR10, UR34 ;  /* 0x00000022000a7c82 */ /* 0x000fe20008000000 */
[----:B------:R-:W-:Y:S01]  /*1cd0*/  UIADD3 UR16, UPT, UPT, UR16, 0x1, URZ ;  /* 0x0000000110107890 */ /* 0x000fe2000fffe0ff */
[----:B------:R-:W-:Y:S01]  /*1ce0*/  UMOV UR24, UR5 ;  /* 0x0000000500187c82 */ /* 0x000fe20008000000 */
[----:B------:R-:W-:Y:S02]  /*1cf0*/  UMOV UR17, UR6 ;  /* 0x0000000600117c82 */ /* 0x000fe40008000000 */
[----:B------:R1:W-:Y:S01]  /*1d00*/  UTMALDG.3D [UR8], [UR20], desc[UR18] ;  /* 0x00001208140075b4 */ /* 0x0003e20008011000 */
[----:B------:R-:W-:-:S09]  /*1d10*/  UISETP.NE.AND UP0, UPT, UR16, UR5, UPT ;  /* 0x000000051000728c */ /* 0x000fd2000bf05270 */
[----:B------:R-:W-:Y:S05]  /*1d20*/  BRA.U UP0, `(.L_x_26) ;  /* 0xfffffffd00607547 */ /* 0x000fea000b83ffff */
.L_x_21:
[----:B-1----:R-:W-:Y:S01]  /*1d30*/  ULEA UR8, UR6, UR4, 0x3 ;  /* 0x0000000406087291 */ /* 0x002fe2000f8e18ff */
[----:B------:R-:W-:Y:S01]  /*1d40*/  SHF.L.U32 R2, R15, 0x1f, RZ ;  /* 0x0000001f0f027819 */ /* 0x000fe200000006ff */
[----:B------:R-:W-:Y:S01]  /*1d50*/  @!P1 SYNCS.ARRIVE.TRANS64.A1T0 RZ, [UR4+0x238], RZ ;  /* 0x000238ffffff99a7 */ /* 0x000fe20008100004 */
[----:B------:R-:W-:-:S06]  /*1d60*/  UISETP.GT.AND UP0, UPT, UR15, UR14, UPT ;  /* 0x0000000e0f00728c */ /* 0x000fcc000bf04270 */
[----:B--2---:R1:W2:Y:S03]  /*1d70*/  SYNCS.PHASECHK.TRANS64.TRYWAIT P0, [UR8+0x110], R2 ;  /* 0x00011002ff0075a7 */ /* 0x0042a60008001108 */
[----:B------:R-:W-:Y:S05]  /*1d80*/  BRA.U !UP0, `(.L_x_27) ;  /* 0x0000000108ac7547 */ /* 0x000fea000b800000 */
[----:B------:R-:W-:Y:S01]  /*1d90*/  UIADD3 UR21, UPT, UPT, UR7, UR24, URZ ;  /* 0x0000001807157290 */ /* 0x000fe2000fffe0ff */
[----:B------:R-:W-:-:S11]  /*1da0*/  UMOV UR25, UR6 ;  /* 0x0000000600197c82 */ /* 0x000fd60008000000 */
.L_x_32:
[----:B-1----:R-:W-:Y:S01]  /*1db0*/  ULEA UR17, UR25, UR4, 0x3 ;  /* 0x0000000419117291 */ /* 0x002fe2000f8e18ff */
[----:B--2---:R-:W-:Y:S01]  /*1dc0*/  @!P5 MOV R3, 0x1800 ;  /* 0x000018000003d802 */ /* 0x004fe20000000f00 */
[----:B--2---:R-:W-:Y:S10]  /*1dd0*/  @P0 BRA `(.L_x_28) ;  /* 0x00000000000c0947 */ /* 0x004ff40003800000 */
[----:B------:R-:W-:-:S04]  /*1de0*/  SHF.L.U32 R5, R15, 0x1f, RZ ;  /* 0x0000001f0f057819 */ /* 0x000fc800000006ff */
[----:B------:R-:W2:Y:S02]  /*1df0*/  SYNCS.PHASECHK.TRANS64.TRYWAIT P0, [UR17+0x110], R5 ;  /* 0x00011005ff0075a7 */ /* 0x000ea40008001111 */
[----:B--2---:R-:W-:Y:S05]  /*1e00*/  @!P0 BRA `(.L_x_29) ;  /* 0x0000005c00d88947 */ /* 0x004fea0003800000 */
.L_x_28:
[----:B------:R2:W-:Y:S01]  /*1e10*/  @!P5 SYNCS.ARRIVE.TRANS64 RZ, [UR17], R3 ;  /* 0x00000003ffffd9a7 */ /* 0x0005e20008000011 */
[----:B------:R-:W-:Y:S04]  /*1e20*/  BSSY.RECONVERGENT B0, `(.L_x_30) ;  /* 0x0000003000007945 */ /* 0x000fe80003800200 */
[----:B------:R-:W-:Y:S05]  /*1e30*/  @P4 BRA `(.L_x_31) ;  /* 0x0000000000044947 */ /* 0x000fea0003800000 */
[----:B------:R-:W-:Y:S05]  /*1e40*/  BPT.TRAP 0x1 ;  /* 0x000000040000795c */ /* 0x000fea0000300000 */
.L_x_31:
[----:B------:R-:W-:Y:S05]  /*1e50*/  BSYNC.RECONVERGENT B0 ;  /* 0x0000000000007941 */ /* 0x000fea0003800200 */
.L_x_30:
        /* <DEDUP_REMOVED lines=10> */
[----:B------:R-:W-:Y:S01]  /*1f00*/  UIADD3 UR16, UPT, UPT, UR16, 0x4600, URZ ;  /* 0x0000460010107890 */ /* 0x000fe2000fffe0ff */
[----:B-1----:R-:W-:Y:S01]  /*1f10*/  SHF.L.U32 R2, R15, 0x1f, RZ ;  /* 0x0000001f0f027819 */ /* 0x002fe200000006ff */
[----:B------:R-:W-:Y:S02]  /*1f20*/  UIADD3.X UR31, UPT, UPT, URZ, UR23, URZ, UP1, !UPT ;  /* 0x00000017ff1f7290 */ /* 0x000fe40008ffe4ff */
[----:B------:R-:W-:Y:S01]  /*1f30*/  UIADD3.X UR29, UPT, UPT, URZ, UR23, URZ, UP0, !UPT ;  /* 0x00000017ff1d7290 */ /* 0x000fe200087fe4ff */
[----:B------:R1:W1:Y:S01]  /*1f40*/  SYNCS.PHASECHK.TRANS64.TRYWAIT P0, [UR8+0x110], R2 ;  /* 0x00011002ff0075a7 */ /* 0x0002620008001108 */
[----:B------:R-:W-:Y:S01]  /*1f50*/  ULEA UR8, UR25, UR4, 0xb ;  /* 0x0000000419087291 */ /* 0x000fe2000f8e58ff */
[----:B------:R-:W-:Y:S01]  /*1f60*/  UMOV UR26, 0x0 ;  /* 0x00000000001a7882 */ /* 0x000fe20000000000 */
[----:B------:R-:W-:-:S02]  /*1f70*/  UMOV UR27, 0x10000000 ;  /* 0x10000000001b7882 */ /* 0x000fc40000000000 */
[----:B------:R-:W-:Y:S01]  /*1f80*/  UIADD3 UR8, UPT, UPT, UR8, 0x26600, URZ ;  /* 0x0002660008087890 */ /* 0x000fe2000fffe0ff */
[----:B------:R-:W-:Y:S01]  /*1f90*/  UMOV UR19, UR35 ;  /* 0x0000002300137c82 */ /* 0x000fe20008000000 */
[----:B------:R-:W-:Y:S01]  /*1fa0*/  UMOV UR20, UR36 ;  /* 0x0000002400147c82 */ /* 0x000fe20008000000 */
[----:B------:R-:W-:Y:S01]  /*1fb0*/  UMOV UR12, UR36 ;  /* 0x00000024000c7c82 */ /* 0x000fe20008000000 */
[----:B------:R-:W-:Y:S01]  /*1fc0*/  UMOV UR9, UR17 ;  /* 0x0000001100097c82 */ /* 0x000fe20008000000 */
[----:B------:R-:W-:Y:S01]  /*1fd0*/  UMOV UR10, UR18 ;  /* 0x00000012000a7c82 */ /* 0x000fe20008000000 */
[----:B------:R1:W-:Y:S01]  /*1fe0*/  UTMALDG.3D [UR16], [UR30], desc[UR26] ;  /* 0x00001a101e0075b4 */ /* 0x0003e20008011000 */
[----:B------:R-:W-:Y:S01]  /*1ff0*/  UIADD3 UR24, UPT, UPT, UR24, 0x1, URZ ;  /* 0x0000000118187890 */ /* 0x000fe2000fffe0ff */
[----:B------:R-:W-:-:S03]  /*2000*/  UMOV UR25, UR6 ;  /* 0x0000000600197c82 */ /* 0x000fc60008000000 */
[----:B------:R-:W-:Y:S01]  /*2010*/  UISETP.NE.AND UP0, UPT, UR24, UR21, UPT ;  /* 0x000000151800728c */ /* 0x000fe2000bf05270 */
[----:B------:R1:W-:Y:S08]  /*2020*/  UTMALDG.3D [UR8], [UR28], desc[UR26] ;  /* 0x00001a081c0075b4 */ /* 0x0003f00008011000 */
[----:B------:R-:W-:Y:S05]  /*2030*/  BRA.U UP0, `(.L_x_32) ;  /* 0xfffffffd005c7547 */ /* 0x000fea000b83ffff */
.L_x_27:
[C---:B-1----:R-:W-:Y:S01]  /*2040*/  LEA R2, R14.reuse, UR4, 0x3 ;  /* 0x000000040e027c11 */ /* 0x042fe2000f8e18ff */
[----:B------:R-:W-:Y:S01]  /*2050*/  NOP ;  /* 0x0000000000007918 */ /* 0x000fe20000000000 */
[----:B--2---:R-:W-:Y:S02]  /*2060*/  SHF.L.U32 R3, R13, 0x1f, RZ ;  /* 0x0000001f0d037819 */ /* 0x004fe400000006ff */
[----:B------:R-:W-:Y:S02]  /*2070*/  LEA R4, R14, UR4, 0x4 ;  /* 0x000000040e047c11 */ /* 0x000fe4000f8e20ff */
[----:B------:R-:W1:Y:S02]  /*2080*/  SYNCS.PHASECHK.TRANS64.TRYWAIT P0, [R2+URZ+0x240], R3 ;  /* 0x00024003020075a7 */ /* 0x000e6400080011ff */
[----:B-1----:R-:W-:Y:S05]  /*2090*/  @!P0 BRA `(.L_x_33) ;  /* 0x0000005c004c8947 */ /* 0x002fea0003800000 */
.L_x_129:
[----:B------:R-:W2:Y:S01]  /*20a0*/  LDS.128 R4, [R4+0x2d0] ;  /* 0x0002d00004047984 */ /* 0x000ea20000000c00 */
[----:B---3--:R-:W-:Y:S01]  /*20b0*/  ISETP.GE.AND P0, PT, R72, 0x1, PT ;  /* 0x000000014800780c */ /* 0x008fe20003f06270 */
[----:B-1----:R-:W-:Y:S01]  /*20c0*/  VIADD R2, R2, 0x250 ;  /* 0x0000025002027836 */ /* 0x002fe20000000000 */
[----:B------:R-:W-:Y:S01]  /*20d0*/  @!PT LDS RZ, [RZ] ;  /* 0x00000000fffff984 */ /* 0x000fe20000000800 */
[----:B------:R-:W-:Y:S01]  /*20e0*/  @!PT LDS RZ, [RZ] ;  /* 0x00000000fffff984 */ /* 0x000fe20000000800 */
[----:B------:R-:W-:Y:S01]  /*20f0*/  @!PT LDS RZ, [RZ] ;  /* 0x00000000fffff984 */ /* 0x000fe20000000800 */
[----:B------:R-:W-:Y:S01]  /*2100*/  @!PT LDS RZ, [RZ] ;  /* 0x00000000fffff984 */ /* 0x000fe20000000800 */
[----:B------:R1:W-:Y:S06]  /*2110*/  MEMBAR.ALL.CTA ;  /* 0x0000000000007992 */ /* 0x0003ec0000008000 */
[----:B-1----:R-:W1:Y:S01]  /*2120*/  FENCE.VIEW.ASYNC.S ;  /* 0x00000000000073c6 */ /* 0x002e620000000000 */
[----:B------:R-:W-:-:S04]  /*2130*/  PRMT R2, RZ, 0x654, R2 ;  /* 0x00000654ff027816 */ /* 0x000fc80000000002 */
[----:B-1----:R1:W-:Y:S01]  /*2140*/  SYNCS.ARRIVE.TRANS64.RED.A1T0 RZ, [R2+URZ], RZ ;  /* 0x000000ff02ff79a7 */ /* 0x0023e200081004ff */
[----:B--2---:R-:W-:-:S13]  /*2150*/  LOP3.LUT P2, RZ, R6, 0x1, RZ, 0xc0, !PT ;  /* 0x0000000106ff7812 */ /* 0x004fda000784c0ff */
[----:B------:R-:W-:Y:S01]  /*2160*/  @P2 SHF.R.U32.HI R3, RZ, 0x10, R5 ;  /* 0x00000010ff032819 */ /* 0x000fe20000011605 */
[----:B------:R-:W-:Y:S01]  /*2170*/  VOTEU.ANY UP0, P2 ;  /* 0x0000000000ff7886 */ /* 0x000fe20001000100 */
[----:B------:R-:W-:Y:S02]  /*2180*/  @P2 MOV R11, R4 ;  /* 0x00000004000b2202 */ /* 0x000fe40000000f00 */
[----:B------:R-:W-:Y:S02]  /*2190*/  @P2 R2UR.BROADCAST UR8, R3 ;  /* 0x00000000030822ca */ /* 0x000fe400008e0000 */
[----:B------:R-:W-:-:S11]  /*21a0*/  @P2 LOP3.LUT R8, R5, 0xffff, RZ, 0xc0, !PT ;  /* 0x0000ffff05082812 */ /* 0x000fd600078ec0ff */
[----:B------:R-:W-:Y:S01]  /*21b0*/  @UP0 UMOV UR36, UR8 ;  /* 0x0000000800240c82 */ /* 0x000fe20008000000 */
[----:B-1----:R-:W-:Y:S05]  /*21c0*/  @!P0 BRA `(.L_x_34) ;  /* 0x0000000000b88947 */ /* 0x002fea0003800000 */
[----:B------:R-:W4:Y:S01]  /*21d0*/  LDC.64 R4, c[0x0][0xb18] ;  /* 0x0002c600ff047b82 */ /* 0x000f220000000a00 */
[----:B------:R-:W-:-:S07]  /*21e0*/  ISETP.NE.AND P3, PT, R72, 0x1, PT ;  /* 0x000000014800780c */ /* 0x000fce0003f65270 */
[----:B------:R-:W1:Y:S08]  /*21f0*/  LDC.64 R6, c[0x0][0xb10] ;  /* 0x0002c400ff067b82 */ /* 0x000e700000000a00 */
[----:B------:R-:W2:Y:S08]  /*2200*/  LDC R16, c[0x0][0xb20] ;  /* 0x0002c800ff107b82 */ /* 0x000eb00000000800 */
[----:B------:R-:W3:Y:S01]  /*2210*/  LDC R18, c[0x0][0xb0c] ;  /* 0x0002c300ff127b82 */ /* 0x000ee20000000800 */
[----:B----4-:R-:W-:Y:S01]  /*2220*/  IMAD.HI.U32 R17, R0, R5, RZ ;  /* 0x0000000500117227 */ /* 0x010fe200078e00ff */
[----:B------:R-:W-:-:S03]  /*2230*/  ISETP.NE.AND P0, PT, R4, 0x1, PT ;  /* 0x000000010400780c */ /* 0x000fc60003f05270 */
[----:B------:R-:W-:-:S03]  /*2240*/  IMAD.HI.U32 R5, R8, R5, RZ ;  /* 0x0000000508057227 */ /* 0x000fc600078e00ff */
[----:B------:R-:W4:Y:S01]  /*2250*/  LDC.64 R2, c[0x0][0xb28] ;  /* 0x0002ca00ff027b82 */ /* 0x000f220000000a00 */
[----:B-1----:R-:W-:-:S04]  /*2260*/  IMAD.HI.U32 R20, R9, R6, RZ ;  /* 0x0000000609147227 */ /* 0x002fc800078e00ff */
[----:B------:R-:W-:Y:S01]  /*2270*/  IMAD.HI.U32 R22, R11, R6, RZ ;  /* 0x000000060b167227 */ /* 0x000fe200078e00ff */
[----:B------:R-:W-:Y:S02]  /*2280*/  SHF.R.U32.HI R20, RZ, R7, R20 ;  /* 0x00000007ff147219 */ /* 0x000fe40000011614 */
[-C--:B--2---:R-:W-:Y:S02]  /*2290*/  SHF.R.U32.HI R17, RZ, R16.reuse, R17 ;  /* 0x00000010ff117219 */ /* 0x084fe40000011611 */
[----:B------:R-:W-:Y:S02]  /*22a0*/  SHF.R.U32.HI R5, RZ, R16, R5 ;  /* 0x00000010ff057219 */ /* 0x000fe40000011605 */
[----:B------:R-:W-:Y:S02]  /*22b0*/  SEL R17, R0, R17, !P0 ;  /* 0x0000001100117207 */ /* 0x000fe40004000000 */
[----:B------:R-:W-:Y:S02]  /*22c0*/  SHF.R.U32.HI R22, RZ, R7, R22 ;  /* 0x00000007ff167219 */ /* 0x000fe40000011616 */
[----:B---3--:R-:W-:-:S02]  /*22d0*/  ISETP.NE.AND P1, PT, R18, 0x1, PT ;  /* 0x000000011200780c */ /* 0x008fc40003f25270 */
[----:B------:R-:W-:Y:S02]  /*22e0*/  SEL R5, R8, R5, !P0 ;  /* 0x0000000508057207 */ /* 0x000fe40004000000 */
[----:B------:R-:W-:Y:S02]  /*22f0*/  SEL R19, R9, R20, !P1 ;  /* 0x0000001409137207 */ /* 0x000fe40004800000 */
[----:B------:R-:W-:Y:S01]  /*2300*/  SEL R7, R11, R22, !P1 ;  /* 0x000000160b077207 */ /* 0x000fe20004800000 */
[----:B----4-:R-:W-:-:S04]  /*2310*/  IMAD.HI.U32 R20, R17, R2, RZ ;  /* 0x0000000211147227 */ /* 0x010fc800078e00ff */
[----:B------:R-:W-:Y:S01]  /*2320*/  IMAD.HI.U32 R6, R19, R2, RZ ;  /* 0x0000000213067227 */ /* 0x000fe200078e00ff */
[----:B------:R-:W-:-:S04]  /*2330*/  @P3 SHF.R.U32.HI R17, RZ, R3, R20 ;  /* 0x00000003ff113219 */ /* 0x000fc80000011614 */
[----:B------:R-:W-:Y:S01]  /*2340*/  @P3 SHF.R.U32.HI R19, RZ, R3, R6 ;  /* 0x00000003ff133219 */ /* 0x000fe20000011606 */
[----:B------:R-:W-:-:S04]  /*2350*/  IMAD R17, R72, R17, RZ ;  /* 0x0000001148117224 */ /* 0x000fc800078e02ff */
[----:B------:R-:W-:Y:S01]  /*2360*/  IMAD R6, R72, R19, RZ ;  /* 0x0000001348067224 */ /* 0x000fe200078e02ff */
[C---:B------:R-:W-:Y:S02]  /*2370*/  ISETP.GE.AND P0, PT, R5.reuse, R17, PT ;  /* 0x000000110500720c */ /* 0x040fe40003f06270 */
[----:B------:R-:W-:Y:S02]  /*2380*/  IADD3 R17, PT, PT, -R5, RZ, RZ ;  /* 0x000000ff05117210 */ /* 0x000fe40007ffe1ff */
[----:B------:R-:W-:Y:S01]  /*2390*/  ISETP.GE.OR P0, PT, R7, R6, P0 ;  /* 0x000000060700720c */ /* 0x000fe20000706670 */
[----:B------:R-:W-:-:S04]  /*23a0*/  IMAD.HI.U32 R6, R5, R2, RZ ;  /* 0x0000000205067227 */ /* 0x000fc800078e00ff */
[----:B------:R-:W-:Y:S01]  /*23b0*/  IMAD R8, R4, R17, R8 ;  /* 0x0000001104087224 */ /* 0x000fe200078e0208 */
[----:B------:R-:W-:-:S04]  /*23c0*/  SHF.R.U32.HI R6, RZ, R3, R6 ;  /* 0x00000003ff067219 */ /* 0x000fc80000011606 */
[----:B------:R-:W-:-:S03]  /*23d0*/  SEL R6, R5, R6, !P3 ;  /* 0x0000000605067207 */ /* 0x000fc60005800000 */
[----:B------:R-:W-:-:S04]  /*23e0*/  @!P0 IMAD.HI.U32 R16, R7, R2, RZ ;  /* 0x0000000207108227 */ /* 0x000fc800078e00ff */
[----:B------:R-:W-:Y:S01]  /*23f0*/  IMAD.MOV R2, RZ, RZ, -R6 ;  /* 0x000000ffff027224 */ /* 0x000fe200078e0a06 */
[----:B------:R-:W-:-:S03]  /*2400*/  @!P0 SHF.R.U32.HI R16, RZ, R3, R16 ;  /* 0x00000003ff108219 */ /* 0x000fc60000011610 */
[----:B------:R-:W-:Y:S01]  /*2410*/  IMAD R2, R72, R2, R5 ;  /* 0x0000000248027224 */ /* 0x000fe200078e0205 */
[----:B------:R-:W-:-:S05]  /*2420*/  @!P0 SEL R3, R7, R16, !P3 ;  /* 0x0000001007038207 */ /* 0x000fca0005800000 */
[--C-:B------:R-:W-:Y:S02]  /*2430*/  @!P0 IMAD.IADD R6, R6, 0x1, -R3.reuse ;  /* 0x0000000106068824 */ /* 0x100fe400078e0a03 */
[----:B------:R-:W-:Y:S01]  /*2440*/  @!P0 IMAD R3, R2, R19, R3 ;  /* 0x0000001302038224 */ /* 0x000fe200078e0203 */
[----:B------:R-:W-:Y:S01]  /*2450*/  IADD3 R2, PT, PT, -R7, RZ, RZ ;  /* 0x000000ff07027210 */ /* 0x000fe20007ffe1ff */
[----:B------:R-:W-:Y:S02]  /*2460*/  @!P0 IMAD R5, R72, R6, R7 ;  /* 0x0000000648058224 */ /* 0x000fe400078e0207 */
[----:B------:R-:W-:Y:S02]  /*2470*/  @!P0 IMAD.MOV.U32 R7, RZ, RZ, R3 ;  /* 0x000000ffff078224 */ /* 0x000fe400078e0003 */
[----:B------:R-:W-:Y:S02]  /*2480*/  IMAD R2, R18, R2, R11 ;  /* 0x0000000212027224 */ /* 0x000fe400078e020b */
[----:B------:R-:W-:-:S02]  /*2490*/  IMAD R8, R5, R4, R8 ;  /* 0x0000000405087224 */ /* 0x000fc400078e0208 */
[----:B------:R-:W-:Y:S02]  /*24a0*/  IMAD R11, R7, R18, R2 ;  /* 0x00000012070b7224 */ /* 0x000fe400078e0202 */
.L_x_34:
[----:B------:R-:W1:Y:S02]  /*24b0*/  LDCU UR8, c[0x0][0xb30] ;  /* 0x00016600ff0877ac */ /* 0x000e640008000800 */
[----:B-1----:R-:W-:-:S09]  /*24c0*/  UISETP.NE.AND UP0, UPT, UR8, 0x1, UPT ;  /* 0x000000010800788c */ /* 0x002fd2000bf05270 */
[----:B------:R-:W-:Y:S05]  /*24d0*/  BRA.U UP0, `(.L_x_35) ;  /* 0x0000000100407547 */ /* 0x000fea000b800000 */
[----:B------:R-:W1:Y:S08]  /*24e0*/  LDC.64 R4, c[0x0][0xb10] ;  /* 0x0002c400ff047b82 */ /* 0x000e700000000a00 */
[----:B------:R-:W2:Y:S08]  /*24f0*/  LDC.64 R2, c[0x0][0xb18] ;  /* 0x0002c600ff027b82 */ /* 0x000eb00000000a00 */
[----:B------:R-:W3:Y:S08]  /*2500*/  LDC R6, c[0x0][0xb20] ;  /* 0x0002c800ff067b82 */ /* 0x000ef00000000800 */
[----:B------:R-:W4:Y:S01]  /*2510*/  LDC R16, c[0x0][0xb0c] ;  /* 0x0002c300ff107b82 */ /* 0x000f220000000800 */
[----:B-1----:R-:W-:-:S05]  /*2520*/  IMAD.HI.U32 R4, R11, R4, RZ ;  /* 0x000000040b047227 */ /* 0x002fca00078e00ff */
[----:B------:R-:W-:Y:S01]  /*2530*/  SHF.R.U32.HI R4, RZ, R5, R4 ;  /* 0x00000005ff047219 */ /* 0x000fe20000011604 */
[----:B--2---:R-:W-:Y:S01]  /*2540*/  IMAD.HI.U32 R3, R8, R3, RZ ;  /* 0x0000000308037227 */ /* 0x004fe200078e00ff */
[----:B------:R-:W-:-:S04]  /*2550*/  ISETP.NE.AND P0, PT, R2, 0x1, PT ;  /* 0x000000010200780c */ /* 0x000fc80003f05270 */
[----:B---3--:R-:W-:-:S04]  /*2560*/  SHF.R.U32.HI R3, RZ, R6, R3 ;  /* 0x00000006ff037219 */ /* 0x008fc80000011603 */
[----:B------:R-:W-:Y:S02]  /*2570*/  SEL R3, R8, R3, !P0 ;  /* 0x0000000308037207 */ /* 0x000fe40004000000 */
[----:B----4-:R-:W-:-:S04]  /*2580*/  ISETP.NE.AND P1, PT, R16, 0x1, PT ;  /* 0x000000011000780c */ /* 0x010fc80003f25270 */
[----:B------:R-:W-:-:S05]  /*2590*/  SEL R4, R11, R4, !P1 ;  /* 0x000000040b047207 */ /* 0x000fca0004800000 */
[----:B------:R-:W-:Y:S02]  /*25a0*/  IMAD.IADD R5, R3, 0x1, -R4 ;  /* 0x0000000103057824 */ /* 0x000fe400078e0a04 */
[----:B------:R-:W-:Y:S02]  /*25b0*/  IMAD.IADD R3, R4, 0x1, -R3 ;  /* 0x0000000104037824 */ /* 0x000fe400078e0a03 */
[----:B------:R-:W-:Y:S02]  /*25c0*/  IMAD R11, R5, R16, R11 ;  /* 0x00000010050b7224 */ /* 0x000fe400078e020b */
[----:B------:R-:W-:-:S07]  /*25d0*/  IMAD R8, R3, R2, R8 ;  /* 0x0000000203087224 */ /* 0x000fce00078e0208 */
.L_x_35:
[----:B------:R-:W-:Y:S01]  /*25e0*/  VIADD R14, R14, 0x1 ;  /* 0x000000010e0e7836 */ /* 0x000fe20000000000 */
[----:B------:R-:W-:Y:S01]  /*25f0*/  PLOP3.LUT P1, PT, PT, PT, PT, 0x80, 0x8 ;  /* 0x000000000008781c */ /* 0x000fe20003f2f070 */
[----:B------:R-:W-:Y:S02]  /*2600*/  IMAD.IADD R165, R11, 0x1, R154 ;  /* 0x000000010ba57824 */ /* 0x000fe400078e029a */
[----:B------:R-:W-:Y:S01]  /*2610*/  IMAD.IADD R155, R8, 0x1, R143 ;  /* 0x00000001089b7824 */ /* 0x000fe200078e028f */
[----:B------:R-:W-:-:S04]  /*2620*/  ISETP.NE.AND P0, PT, R14, 0x2, PT ;  /* 0x000000020e00780c */ /* 0x000fc80003f05270 */
[----:B------:R-:W-:Y:S02]  /*2630*/  SEL R2, RZ, 0x1, P0 ;  /* 0x00000001ff027807 */ /* 0x000fe40000000000 */
[----:B------:R-:W-:Y:S02]  /*2640*/  SEL R14, R14, RZ, P0 ;  /* 0x000000ff0e0e7207 */ /* 0x000fe40000000000 */
[----:B------:R-:W-:Y:S01]  /*2650*/  LOP3.LUT R13, R13, R2, RZ, 0x3c, !PT ;  /* 0x000000020d0d7212 */ /* 0x000fe200078e3cff */
[----:B------:R-:W-:Y:S06]  /*2660*/  @P2 BRA `(.L_x_36) ;  /* 0xfffffff000982947 */ /* 0x000fec000383ffff */
[----:B------:R-:W-:Y:S01]  /*2670*/  UIADD3 UR4, UPT, UPT, UR4, 0x110, URZ ;  /* 0x0000011004047890 */ /* 0x000fe2000fffe0ff */
[----:B------:R-:W-:-:S03]  /*2680*/  SHF.L.U32 R3, R15, 0x1f, RZ ;  /* 0x0000001f0f037819 */ /* 0x000fc600000006ff */
[----:B------:R-:W-:-:S09]  /*2690*/  ULEA UR5, UR6, UR4, 0x3 ;  /* 0x0000000406057291 */ /* 0x000fd2000f8e18ff */
[----:B------:R-:W1:Y:S02]  /*26a0*/  SYNCS.PHASECHK.TRANS64.TRYWAIT P0, [UR5], R3 ;  /* 0x00000003ff0075a7 */ /* 0x000e640008001105 */
[----:B-1----:R-:W-:Y:S05]  /*26b0*/  @!P0 BRA `(.L_x_37) ;  /* 0x0000005400d88947 */ /* 0x002fea0003800000 */
.L_x_131:
[----:B------:R-:W-:-:S04]  /*26c0*/  UIADD3 UR6, UPT, UPT, UR6, 0x1, URZ ;  /* 0x0000000106067890 */ /* 0x000fc8000fffe0ff */
[----:B------:R-:W-:-:S04]  /*26d0*/  UISETP.NE.AND UP0, UPT, UR6, 0x22, UPT ;  /* 0x000000220600788c */ /* 0x000fc8000bf05270 */
[----:B------:R-:W-:Y:S02]  /*26e0*/  USEL UR7, URZ, 0x1, UP0 ;  /* 0x00000001ff077887 */ /* 0x000fe40008000000 */
[----:B------:R-:W-:-:S04]  /*26f0*/  USEL UR6, UR6, URZ, UP0 ;  /* 0x000000ff06067287 */ /* 0x000fc80008000000 */
[----:B------:R-:W-:Y:S01]  /*2700*/  ULEA UR5, UR6, UR4, 0x3 ;  /* 0x0000000406057291 */ /* 0x000fe2000f8e18ff */
[----:B------:R-:W-:-:S04]  /*2710*/  LOP3.LUT R2, R15, UR7, RZ, 0x3c, !PT ;  /* 0x000000070f027c12 */ /* 0x000fc8000f8e3cff */
[----:B-1----:R-:W-:-:S04]  /*2720*/  SHF.L.U32 R3, R2, 0x1f, RZ ;  /* 0x0000001f02037819 */ /* 0x002fc800000006ff */
[----:B------:R-:W1:Y:S02]  /*2730*/  SYNCS.PHASECHK.TRANS64.TRYWAIT P0, [UR5], R3 ;  /* 0x00000003ff0075a7 */ /* 0x000e640008001105 */
[----:B-1----:R-:W-:Y:S05]  /*2740*/  @!P0 BRA `(.L_x_38) ;  /* 0x0000005400cc8947 */ /* 0x002fea0003800000 */
.L_x_133:
        /* <DEDUP_REMOVED lines=9> */
.L_x_135:
        /* <DEDUP_REMOVED lines=9> */
.L_x_137:
        /* <DEDUP_REMOVED lines=9> */
.L_x_139:
        /* <DEDUP_REMOVED lines=9> */
.L_x_141:
        /* <DEDUP_REMOVED lines=9> */
.L_x_143:
        /* <DEDUP_REMOVED lines=9> */
.L_x_145:
        /* <DEDUP_REMOVED lines=9> */
.L_x_147:
        /* <DEDUP_REMOVED lines=9> */
.L_x_149:
        /* <DEDUP_REMOVED lines=9> */
.L_x_151:
        /* <DEDUP_REMOVED lines=9> */
.L_x_153:
        /* <DEDUP_REMOVED lines=9> */
.L_x_155:
        /* <DEDUP_REMOVED lines=9> */
.L_x_157:
        /* <DEDUP_REMOVED lines=9> */
.L_x_159:
        /* <DEDUP_REMOVED lines=9> */
.L_x_161:
        /* <DEDUP_REMOVED lines=9> */
.L_x_163:
        /* <DEDUP_REMOVED lines=9> */
.L_x_165:
        /* <DEDUP_REMOVED lines=9> */
.L_x_167:
        /* <DEDUP_REMOVED lines=9> */
.L_x_169:
        /* <DEDUP_REMOVED lines=9> */
.L_x_171:
        /* <DEDUP_REMOVED lines=9> */
.L_x_173:
        /* <DEDUP_REMOVED lines=9> */
.L_x_175:
        /* <DEDUP_REMOVED lines=9> */
.L_x_177:
        /* <DEDUP_REMOVED lines=9> */
.L_x_179:
        /* <DEDUP_REMOVED lines=9> */
.L_x_181:
        /* <DEDUP_REMOVED lines=9> */
.L_x_183:
        /* <DEDUP_REMOVED lines=9> */
.L_x_185:
        /* <DEDUP_REMOVED lines=9> */
.L_x_187:
        /* <DEDUP_REMOVED lines=9> */
.L_x_189:
        /* <DEDUP_REMOVED lines=9> */
.L_x_191:
        /* <DEDUP_REMOVED lines=9> */
.L_x_193:
        /* <DEDUP_REMOVED lines=9> */
.L_x_195:
[----:B------:R-:W-:-:S04]  /*38c0*/  UIADD3 UR6, UPT, UPT, UR6, 0x1, URZ ;  /* 0x0000000106067890 */ /* 0x000fc8000fffe0ff */
[----:B------:R-:W-:-:S04]  /*38d0*/  UISETP.NE.AND UP0, UPT, UR6, 0x22, UPT ;  /* 0x000000220600788c */ /* 0x000fc8000bf05270 */
[----:B------:R-:W-:Y:S02]  /*38e0*/  USEL UR5, URZ, 0x1, UP0 ;  /* 0x00000001ff057887 */ /* 0x000fe40008000000 */
[----:B------:R-:W-:-:S04]  /*38f0*/  USEL UR6, UR6, URZ, UP0 ;  /* 0x000000ff06067287 */ /* 0x000fc80008000000 */
[----:B------:R-:W-:Y:S01]  /*3900*/  ULEA UR6, UR6, UR4, 0x3 ;  /* 0x0000000406067291 */ /* 0x000fe2000f8e18ff */
[----:B-1----:R-:W-:-:S04]  /*3910*/  LOP3.LUT R3, R2, UR5, RZ, 0x3c, !PT ;  /* 0x0000000502037c12 */ /* 0x002fc8000f8e3cff */
[----:B------:R-:W-:Y:S01]  /*3920*/  SHF.L.U32 R3, R3, 0x1f, RZ ;  /* 0x0000001f03037819 */ /* 0x000fe200000006ff */
[----:B----4-:R-:W-:-:S07]  /*3930*/  IMAD.U32 R0, RZ, RZ, UR6 ;  /* 0x00000006ff007e24 */ /* 0x010fce000f8e00ff */
.L_x_70:
[----:B-1----:R1:W2:Y:S02]  /*3940*/  SYNCS.PHASECHK.TRANS64.TRYWAIT P0, [R0+URZ], R3 ;  /* 0x00000003000075a7 */ /* 0x0022a400080011ff */
[----:B--2---:R-:W-:Y:S05]  /*3950*/  @!P0 NANOSLEEP.SYNCS 0x989680 ;  /* 0x009896800000895d */ /* 0x004fea0003900000 */
[----:B------:R-:W2:Y:S02]  /*3960*/  @!P0 SYNCS.PHASECHK.TRANS64 P0, [R0+URZ], R3 ;  /* 0x00000003000085a7 */ /* 0x000ea400080010ff */
[----:B--2---:R-:W-:Y:S05]  /*3970*/  @P0 EXIT ;  /* 0x000000000000094d */ /* 0x004fea0003800000 */
[----:B------:R-:W-:Y:S05]  /*3980*/  BRA `(.L_x_70) ;  /* 0xfffffffc00ec7947 */ /* 0x000fea000383ffff */
.L_x_18:
[----:B------:R-:W-:-:S04]  /*3990*/  UISETP.NE.AND UP1, UPT, UR37, URZ, UPT ;  /* 0x000000ff2500728c */ /* 0x000fc8000bf25270 */
[----:B------:R-:W-:-:S09]  /*39a0*/  UISETP.NE.OR UP1, UPT, UR8, 0x1, UP1 ;  /* 0x000000010800788c */ /* 0x000fd20008f25670 */
[----:B------:R-:W-:Y:S05]  /*39b0*/  BRA.U UP1, `(.L_x_71) ;  /* 0x0000000501487547 */ /* 0x000fea000b800000 */
[----:B------:R-:W-:Y:S01]  /*39c0*/  ISETP.NE.AND P2, PT, R2, RZ, PT ;  /* 0x000000ff0200720c */ /* 0x000fe20003f45270 */
[----:B------:R-:W-:Y:S01]  /*39d0*/  IMAD.MOV.U32 R12, RZ, RZ, 0x1 ;  /* 0x00000001ff0c7424 */ /* 0x000fe200078e00ff */
[----:B------:R-:W-:Y:S02]  /*39e0*/  CS2R R10, SRZ ;  /* 0x00000000000a7805 */ /* 0x000fe4000001ff00 */
[----:B------:R-:W-:Y:S01]  /*39f0*/  CS2R R8, SRZ ;  /* 0x0000000000087805 */ /* 0x000fe2000001ff00 */
[----:B------:R-:W-:Y:S01]  /*3a00*/  UMOV UR4, 0x400 ;  /* 0x0000040000047882 */ /* 0x000fe20000000000 */
[----:B------:R-:W-:Y:S01]  /*3a10*/  UMOV UR6, URZ ;  /* 0x000000ff00067c82 */ /* 0x000fe20008000000 */
[----:B------:R-:W-:-:S12]  /*3a20*/  ULEA UR37, UR37, UR4, 0x18 ;  /* 0x0000000425257291 */ /* 0x000fd8000f8ec0ff */
.L_x_75:
[----:B------:R-:W-:Y:S02]  /*3a30*/  LEA R0, R8, UR37, 0x3 ;  /* 0x0000002508007c11 */ /* 0x000fe4000f8e18ff */
[----:B------:R-:W-:-:S03]  /*3a40*/  SHF.L.U32 R5, R9, 0x1f, RZ ;  /* 0x0000001f09057819 */ /* 0x000fc600000006ff */
[----:B------:R-:W-:Y:S01]  /*3a50*/  VIADD R4, R0, 0x2b0 ;  /* 0x000002b000047836 */ /* 0x000fe20000000000 */
[----:B------:R-:W1:Y:S02]  /*3a60*/  SYNCS.PHASECHK.TRANS64.TRYWAIT P0, [R0+URZ+0x2a0], R5 ;  /* 0x0002a005000075a7 */ /* 0x000e6400080011ff */
[----:B-1----:R-:W-:Y:S05]  /*3a70*/  @!P0 BRA `(.L_x_72) ;  /* 0x0000005000008947 */ /* 0x002fea0003800000 */
.L_x_196:
[----:B------:R-:W-:Y:S01]  /*3a80*/  ULEA UR5, UR6, UR37, 0x3 ;  /* 0x0000002506057291 */ /* 0x000fe2000f8e18ff */
[----:B------:R-:W-:Y:S02]  /*3a90*/  PRMT R4, RZ, 0x654, R4 ;  /* 0x00000654ff047816 */ /* 0x000fe40000000004 */
[----:B-1----:R-:W-:Y:S01]  /*3aa0*/  SHF.L.U32 R5, R12, 0x1f, RZ ;  /* 0x0000001f0c057819 */ /* 0x002fe200000006ff */
[----:B------:R-:W-:Y:S01]  /*3ab0*/  UIADD3 UR4, UPT, UPT, UR5, 0x240, URZ ;  /* 0x0000024005047890 */ /* 0x000fe2000fffe0ff */
[----:B------:R1:W-:Y:S05]  /*3ac0*/  SYNCS.ARRIVE.TRANS64.RED.A1T0 RZ, [R4+URZ], RZ ;  /* 0x000000ff04ff79a7 */ /* 0x0003ea00081004ff */
[----:B------:R-:W-:Y:S01]  /*3ad0*/  IMAD.U32 R7, RZ, RZ, UR4 ;  /* 0x00000004ff077e24 */ /* 0x000fe2000f8e00ff */
[----:B------:R-:W2:Y:S04]  /*3ae0*/  SYNCS.PHASECHK.TRANS64.TRYWAIT P0, [UR5+0x250], R5 ;  /* 0x00025005ff0075a7 */ /* 0x000ea80008001105 */
[----:B------:R-:W-:Y:S01]  /*3af0*/  PRMT R6, R2, 0x654, R7 ;  /* 0x0000065402067816 */ /* 0x000fe20000000007 */
[----:B-1----:R-:W-:Y:S01]  /*3b00*/  @!P2 IMAD.MOV.U32 R4, RZ, RZ, 0x10 ;  /* 0x00000010ff04a424 */ /* 0x002fe200078e00ff */
[----:B--2---:R-:W-:Y:S06]  /*3b10*/  @!P0 BRA `(.L_x_73) ;  /* 0x0000004c00ec8947 */ /* 0x004fec0003800000 */
.L_x_198:
[----:B------:R-:W-:Y:S01]  /*3b20*/  ULEA UR4, UR6, UR37, 0x4 ;  /* 0x0000002506047291 */ /* 0x000fe2000f8e20ff */
[----:B------:R-:W-:Y:S01]  /*3b30*/  SEL R3, R6, R3, !P2 ;  /* 0x0000000306037207 */ /* 0x000fe20005000000 */
[----:B------:R-:W-:Y:S01]  /*3b40*/  UIADD3 UR5, UPT, UPT, UR5, 0x240, URZ ;  /* 0x0000024005057890 */ /* 0x000fe2000fffe0ff */
[----:B-1----:R-:W-:Y:S01]  /*3b50*/  LEA R0, R11, UR37, 0x3 ;  /* 0x000000250b007c11 */ /* 0x002fe2000f8e18ff */
[----:B------:R-:W-:Y:S01]  /*3b60*/  UIADD3 UR4, UPT, UPT, UR4, 0x2d0, URZ ;  /* 0x000002d004047890 */ /* 0x000fe2000fffe0ff */
[----:B------:R-:W-:Y:S01]  /*3b70*/  SHF.L.U32 R5, R10, 0x1f, RZ ;  /* 0x0000001f0a057819 */ /* 0x000fe200000006ff */
[----:B------:R1:W-:Y:S01]  /*3b80*/  @!P2 SYNCS.ARRIVE.TRANS64.RED RZ, [R3+URZ], R4 ;  /* 0x0000000403ffa9a7 */ /* 0x0003e200080004ff */
[----:B------:R-:W-:Y:S01]  /*3b90*/  UIADD3 UR6, UPT, UPT, UR6, 0x1, URZ ;  /* 0x0000000106067890 */ /* 0x000fe2000fffe0ff */
[----:B------:R-:W-:-:S03]  /*3ba0*/  VIADD R8, R8, 0x1 ;  /* 0x0000000108087836 */ /* 0x000fc60000000000 */
[----:B------:R-:W-:Y:S02]  /*3bb0*/  UISETP.NE.AND UP0, UPT, UR6, 0x2, UPT ;  /* 0x000000020600788c */ /* 0x000fe4000bf05270 */
[----:B------:R-:W-:Y:S06]  /*3bc0*/  UGETNEXTWORKID.BROADCAST [UR4], [UR5] ;  /* 0x00000000040073ca */ /* 0x000fec0008000100 */
[----:B------:R-:W-:Y:S01]  /*3bd0*/  USEL UR4, URZ, 0x1, UP0 ;  /* 0x00000001ff047887 */ /* 0x000fe20008000000 */
[----:B------:R-:W-:Y:S01]  /*3be0*/  ISETP.NE.AND P0, PT, R8, 0x2, PT ;  /* 0x000000020800780c */ /* 0x000fe20003f05270 */
[----:B------:R-:W-:Y:S01]  /*3bf0*/  USEL UR6, UR6, URZ, UP0 ;  /* 0x000000ff06067287 */ /* 0x000fe20008000000 */
[----:B------:R-:W2:Y:S03]  /*3c00*/  SYNCS.PHASECHK.TRANS64.TRYWAIT P1, [R0+URZ+0x240], R5 ;  /* 0x00024005000075a7 */ /* 0x000ea600080211ff */
[----:B------:R-:W-:Y:S01]  /*3c10*/  LOP3.LUT R12, R12, UR4, RZ, 0x3c, !PT ;  /* 0x000000040c0c7c12 */ /* 0x000fe2000f8e3cff */
[----:B-12---:R-:W-:Y:S07]  /*3c20*/  @!P1 BRA `(.L_x_74) ;  /* 0x0000004c00c09947 */ /* 0x006fee0003800000 */
.L_x_199:
[C---:B------:R-:W-:Y:S01]  /*3c30*/  LEA R4, R11.reuse, UR37, 0x4 ;  /* 0x000000250b047c11 */ /* 0x040fe2000f8e20ff */
[----:B-1----:R-:W-:Y:S01]  /*3c40*/  VIADD R0, R0, 0x250 ;  /* 0x0000025000007836 */ /* 0x002fe20000000000 */
[----:B------:R-:W-:Y:S01]  /*3c50*/  SEL R8, R8, RZ, P0 ;  /* 0x000000ff08087207 */ /* 0x000fe20000000000 */
[----:B------:R-:W-:-:S03]  /*3c60*/  VIADD R11, R11, 0x1 ;  /* 0x000000010b0b7836 */ /* 0x000fc60000000000 */
[----:B------:R-:W1:Y:S01]  /*3c70*/  LDS.128 R4, [R4+0x2d0] ;  /* 0x0002d00004047984 */ /* 0x000e620000000c00 */
[----:B------:R-:W-:Y:S02]  /*3c80*/  PRMT R0, RZ, 0x654, R0 ;  /* 0x00000654ff007816 */ /* 0x000fe40000000000 */
[C---:B------:R-:W-:Y:S01]  /*3c90*/  ISETP.NE.AND P1, PT, R11.reuse, 0x2, PT ;  /* 0x000000020b00780c */ /* 0x040fe20003f25270 */
[----:B------:R-:W-:Y:S01]  /*3ca0*/  @!PT LDS RZ, [RZ] ;  /* 0x00000000fffff984 */ /* 0x000fe20000000800 */
[----:B------:R-:W-:Y:S01]  /*3cb0*/  @!PT LDS RZ, [RZ] ;  /* 0x00000000fffff984 */ /* 0x000fe20000000800 */
[----:B------:R-:W-:Y:S01]  /*3cc0*/  @!PT LDS RZ, [RZ] ;  /* 0x00000000fffff984 */ /* 0x000fe20000000800 */
[----:B------:R-:W-:Y:S01]  /*3cd0*/  @!PT LDS RZ, [RZ] ;  /* 0x00000000fffff984 */ /* 0x000fe20000000800 */
[----:B------:R2:W-:Y:S06]  /*3ce0*/  MEMBAR.ALL.CTA ;  /* 0x0000000000007992 */ /* 0x0005ec0000008000 */
[----:B--2---:R-:W2:Y:S01]  /*3cf0*/  FENCE.VIEW.ASYNC.S ;  /* 0x00000000000073c6 */ /* 0x004ea20000000000 */
[----:B------:R-:W-:Y:S01]  /*3d00*/  SEL R11, R11, RZ, P1 ;  /* 0x000000ff0b0b7207 */ /* 0x000fe20000800000 */
[----:B--2---:R2:W-:Y:S01]  /*3d10*/  SYNCS.ARRIVE.TRANS64.RED.A1T0 RZ, [R0+URZ], RZ ;  /* 0x000000ff00ff79a7 */ /* 0x0045e200081004ff */
[----:B-1----:R-:W-:-:S02]  /*3d20*/  LOP3.LUT P3, RZ, R6, 0x1, RZ, 0xc0, !PT ;  /* 0x0000000106ff7812 */ /* 0x002fc4000786c0ff */
[----:B------:R-:W-:-:S04]  /*3d30*/  SEL R5, RZ, 0x1, P1 ;  /* 0x00000001ff057807 */ /* 0x000fc80000800000 */
[----:B------:R-:W-:Y:S02]  /*3d40*/  LOP3.LUT R10, R10, R5, RZ, 0x3c, !PT ;  /* 0x000000050a0a7212 */ /* 0x000fe400078e3cff */
[----:B--2---:R-:W-:-:S04]  /*3d50*/  SEL R0, RZ, 0x1, P0 ;  /* 0x00000001ff007807 */ /* 0x004fc80000000000 */
[----:B------:R-:W-:Y:S01]  /*3d60*/  LOP3.LUT R9, R9, R0, RZ, 0x3c, !PT ;  /* 0x0000000009097212 */ /* 0x000fe200078e3cff */
[----:B------:R-:W-:Y:S06]  /*3d70*/  @P3 BRA `(.L_x_75) ;  /* 0xfffffffc002c3947 */ /* 0x000fec000383ffff */
[----:B------:R-:W-:Y:S01]  /*3d80*/  ULEA UR5, UR6, UR37, 0x3 ;  /* 0x0000002506057291 */ /* 0x000fe2000f8e18ff */
[----:B------:R-:W-:-:S08]  /*3d90*/  SHF.L.U32 R3, R12, 0x1f, RZ ;  /* 0x0000001f0c037819 */ /* 0x000fd000000006ff */
[----:B------:R-:W1:Y:S02]  /*3da0*/  SYNCS.PHASECHK.TRANS64 P0, [UR5+0x250], R3 ;  /* 0x00025003ff0075a7 */ /* 0x000e640008001005 */
[----:B-1----:R-:W-:Y:S05]  /*3db0*/  @P0 BRA `(.L_x_76) ;  /* 0x0000000000080947 */ /* 0x002fea0003800000 */
[----:B------:R-:W1:Y:S02]  /*3dc0*/  SYNCS.PHASECHK.TRANS64.TRYWAIT P0, [UR5+0x250], R3 ;  /* 0x00025003ff0075a7 */ /* 0x000e640008001105 */
[----:B-1----:R-:W-:Y:S05]  /*3dd0*/  @!P0 BRA `(.L_x_77) ;  /* 0x0000004c00688947 */ /* 0x002fea0003800000 */
.L_x_76:
[----:B------:R-:W-:-:S04]  /*3de0*/  UIADD3 UR4, UPT, UPT, UR6, 0x1, URZ ;  /* 0x0000000106047890 */ /* 0x000fc8000fffe0ff */
[----:B------:R-:W-:-:S04]  /*3df0*/  UISETP.NE.AND UP0, UPT, UR4, 0x2, UPT ;  /* 0x000000020400788c */ /* 0x000fc8000bf05270 */
[----:B------:R-:W-:Y:S02]  /*3e00*/  USEL UR7, URZ, 0x1, UP0 ;  /* 0x00000001ff077887 */ /* 0x000fe40008000000 */
[----:B------:R-:W-:-:S04]  /*3e10*/  USEL UR4, UR4, URZ, UP0 ;  /* 0x000000ff04047287 */ /* 0x000fc80008000000 */
[----:B------:R-:W-:Y:S01]  /*3e20*/  ULEA UR4, UR4, UR37, 0x3 ;  /* 0x0000002504047291 */ /* 0x000fe2000f8e18ff */
[----:B-1----:R-:W-:-:S04]  /*3e30*/  LOP3.LUT R3, R12, UR7, RZ, 0x3c, !PT ;  /* 0x000000070c037c12 */ /* 0x002fc8000f8e3cff */
[----:B------:R-:W-:-:S04]  /*3e40*/  SHF.L.U32 R0, R3, 0x1f, RZ ;  /* 0x0000001f03007819 */ /* 0x000fc800000006ff */
[----:B------:R-:W1:Y:S02]  /*3e50*/  SYNCS.PHASECHK.TRANS64 P0, [UR4+0x250], R0 ;  /* 0x00025000ff0075a7 */ /* 0x000e640008001004 */
[----:B-1----:R-:W-:Y:S05]  /*3e60*/  @P0 EXIT ;  /* 0x000000000000094d */ /* 0x002fea0003800000 */
[----:B------:R-:W-:Y:S02]  /*3e70*/  SHF.L.U32 R3, R3, 0x1f, RZ ;  /* 0x0000001f03037819 */ /* 0x000fe400000006ff */
[----:B------:R-:W-:-:S07]  /*3e80*/  MOV R0, UR4 ;  /* 0x0000000400007c02 */ /* 0x000fce0008000f00 */
.L_x_78:
[----:B-1----:R1:W2:Y:S02]  /*3e90*/  SYNCS.PHASECHK.TRANS64.TRYWAIT P0, [R0+URZ+0x250], R3 ;  /* 0x00025003000075a7 */ /* 0x0022a400080011ff */
[----:B--2---:R-:W-:Y:S05]  /*3ea0*/  @!P0 NANOSLEEP.SYNCS 0x989680 ;  /* 0x009896800000895d */ /* 0x004fea0003900000 */
[----:B------:R-:W2:Y:S02]  /*3eb0*/  @!P0 SYNCS.PHASECHK.TRANS64 P0, [R0+URZ+0x250], R3 ;  /* 0x00025003000085a7 */ /* 0x000ea400080010ff */
[----:B--2---:R-:W-:Y:S05]  /*3ec0*/  @P0 EXIT ;  /* 0x000000000000094d */ /* 0x004fea0003800000 */
[----:B------:R-:W-:Y:S05]  /*3ed0*/  BRA `(.L_x_78) ;  /* 0xfffffffc00ec7947 */ /* 0x000fea000383ffff */
.L_x_71:
[----:B------:R-:W-:-:S09]  /*3ee0*/  UISETP.NE.AND UP1, UPT, UR8, URZ, UPT ;  /* 0x000000ff0800728c */ /* 0x000fd2000bf25270 */
[----:B------:R-:W-:Y:S05]  /*3ef0*/  BRA.U UP1, `(.L_x_79) ;  /* 0x0000000d01607547 */ /* 0x000fea000b800000 */
[----:B------:R-:W-:Y:S01]  /*3f00*/  UMOV UR4, 0x40 ;  /* 0x0000004000047882 */ /* 0x000fe20000000000 */
[----:B------:R-:W-:Y:S01]  /*3f10*/  NOP ;  /* 0x0000000000007918 */ /* 0x000fe20000000000 */
[----:B------:R-:W-:Y:S01]  /*3f20*/  ULEA UR4, UR37, UR4, 0x18 ;  /* 0x0000000425047291 */ /* 0x000fe2000f8ec0ff */
[----:B------:R-:W-:Y:S02]  /*3f30*/  UMOV UR5, 0x400 ;  /* 0x0000040000057882 */ /* 0x000fe40000000000 */
[----:B------:R-:W-:-:S06]  /*3f40*/  ULEA UR37, UR37, UR5, 0x18 ;  /* 0x0000000525257291 */ /* 0x000fcc000f8ec0ff */
[----:B------:R-:W1:Y:S02]  /*3f50*/  LDS.U8 R0, [UR4+0x1c] ;  /* 0x00001c04ff007984 */ /* 0x000e640008000000 */
[----:B-1----:R-:W-:-:S13]  /*3f60*/  ISETP.NE.AND P0, PT, R0, RZ, PT ;  /* 0x000000ff0000720c */ /* 0x002fda0003f05270 */
[----:B------:R-:W-:Y:S05]  /*3f70*/  @P0 BRA `(.L_x_80) ;  /* 0x0000000000580947 */ /* 0x000fea0003800000 */
[----:B------:R-:W-:-:S13]  /*3f80*/  ELECT P0, URZ, PT ;  /* 0x0000000000ff782f */ /* 0x000fda0003800000 */
[----:B------:R-:W-:Y:S05]  /*3f90*/  @!P0 BRA `(.L_x_81) ;  /* 0x0000000000608947 */ /* 0x000fea0003800000 */
[----:B------:R-:W-:Y:S01]  /*3fa0*/  UMOV UR5, 0x10 ;  /* 0x0000001000057882 */ /* 0x000fe20000000000 */
[----:B------:R-:W-:Y:S01]  /*3fb0*/  HFMA2 R0, -RZ, RZ, 0, 5.9604644775390625e-08 ;  /* 0x00000001ff007431 */ /* 0x000fe200000001ff */
[----:B------:R-:W-:-:S03]  /*3fc0*/  MOV R2, 0xffff ;  /* 0x0000ffff00027802 */ /* 0x000fc60000000f00 */
[----:B------:R-:W-:Y:S04]  /*3fd0*/  DEPBAR.LE SB1, 0x36 ;  /* 0x00009d800000791a */ /* 0x000fe80000000000 */
[----:B------:R-:W1:Y:S02]  /*3fe0*/  UTCATOMSWS.FIND_AND_SET.ALIGN UP0, UR5, UR5 ;  /* 0x00000005000575e3 */ /* 0x000e640008000800 */
[----:B-1----:R-:W-:Y:S01]  /*3ff0*/  MOV R3, UR5 ;  /* 0x0000000500037c02 */ /* 0x002fe20008000f00 */
[----:B------:R-:W-:Y:S06]  /*4000*/  BRA.U UP0, `(.L_x_82) ;  /* 0x0000000100187547 */ /* 0x000fec000b800000 */
.L_x_83:
[----:B------:R-:W-:Y:S05]  /*4010*/  NANOSLEEP 0x64 ;  /* 0x000000640000795d */ /* 0x000fea0003800000 */
[----:B------:R-:W-:-:S05]  /*4020*/  UMOV UR5, 0x10 ;  /* 0x0000001000057882 */ /* 0x000fca0000000000 */
[----:B------:R-:W-:Y:S04]  /*4030*/  DEPBAR.LE SB1, 0x36 ;  /* 0x00009d800000791a */ /* 0x000fe80000000000 */
[----:B------:R-:W1:Y:S02]  /*4040*/  UTCATOMSWS.FIND_AND_SET.ALIGN UP0, UR5, UR5 ;  /* 0x00000005000575e3 */ /* 0x000e640008000800 */
[----:B-1----:R-:W-:Y:S01]  /*4050*/  MOV R3, UR5 ;  /* 0x0000000500037c02 */ /* 0x002fe20008000f00 */
[----:B------:R-:W-:Y:S05]  /*4060*/  BRA.U !UP0, `(.L_x_83) ;  /* 0xfffffffd08e87547 */ /* 0x000fea000b83ffff */
.L_x_82:
[-C--:B------:R-:W-:Y:S02]  /*4070*/  SHF.L.U32 R2, R2, R3.reuse, RZ ;  /* 0x0000000302027219 */ /* 0x080fe400000006ff */
[----:B------:R-:W-:Y:S01]  /*4080*/  SHF.L.U32 R0, R0, R3, RZ ;  /* 0x0000000300007219 */ /* 0x000fe200000006ff */
[----:B------:R-:W-:Y:S02]  /*4090*/  IMAD.SHL.U32 R3, R3, 0x20, RZ ;  /* 0x0000002003037824 */ /* 0x000fe400078e00ff */
[----:B------:R1:W-:Y:S04]  /*40a0*/  ATOMS.OR RZ, [UR4+0x14], R2 ;  /* 0x00001402ffff798c */ /* 0x0003e8000b000004 */
[----:B------:R1:W-:Y:S04]  /*40b0*/  ATOMS.OR RZ, [UR4+0x18], R0 ;  /* 0x00001800ffff798c */ /* 0x0003e8000b000004 */
[----:B------:R1:W-:Y:S01]  /*40c0*/  STS [UR37+0x2f0], R3 ;  /* 0x0002f003ff007988 */ /* 0x0003e20008000825 */
[----:B------:R-:W-:Y:S05]  /*40d0*/  BRA `(.L_x_81) ;  /* 0x0000000000107947 */ /* 0x000fea0003800000 */
.L_x_80:
[----:B------:R-:W-:Y:S02]  /*40e0*/  MOV R0, 0xffffffff ;  /* 0xffffffff00007802 */ /* 0x000fe40000000f00 */
[----:B------:R-:W-:-:S03]  /*40f0*/  MOV R2, 0x4120 ;  /* 0x0000412000027802 */ /* 0x000fc60000000f00 */
[----:B------:R1:W-:Y:S04]  /*4100*/  STS [UR37+0x2f0], R0 ;  /* 0x0002f000ff007988 */ /* 0x0003e80008000825 */
[----:B-1-3-5:R-:W-:Y:S05]  /*4110*/  CALL.REL.NOINC `($__internal_1_$__cuda_sm10x_tcgen05_guardrail_trap_phase_invalid_during_alloc) ;  /* 0x0000004c00e47944 */ /* 0x02afea0003c00000 */
.L_x_81:
[----:B------:R-:W-:Y:S05]  /*4120*/  WARPSYNC.ALL ;  /* 0x0000000000007948 */ /* 0x000fea0003800000 */
[----:B------:R-:W2:Y:S01]  /*4130*/  S2UR UR6, SR_CgaCtaId ;  /* 0x00000000000679c3 */ /* 0x000ea20000008800 */
[----:B------:R-:W-:Y:S01]  /*4140*/  UMOV UR4, 0x400 ;  /* 0x0000040000047882 */ /* 0x000fe20000000000 */
[----:B------:R-:W-:-:S06]  /*4150*/  NOP ;  /* 0x0000000000007918 */ /* 0x000fcc0000000000 */
[----:B------:R-:W-:Y:S06]  /*4160*/  BAR.ARV 0x6, 0xa0 ;  /* 0x0182800000007b1d */ /* 0x000fec0000002000 */
[----:B------:R-:W4:Y:S01]  /*4170*/  LDCU UR7, c[0x0][0x38c] ;  /* 0x00007180ff0777ac */ /* 0x000f220008000800 */
[----:B------:R-:W-:Y:S01]  /*4180*/  IMAD.MOV.U32 R11, RZ, RZ, 0x1 ;  /* 0x00000001ff0b7424 */ /* 0x000fe200078e00ff */
[----:B------:R-:W-:Y:S01]  /*4190*/  CS2R R8, SRZ ;  /* 0x0000000000087805 */ /* 0x000fe2000001ff00 */
[----:B------:R-:W-:Y:S01]  /*41a0*/  IMAD.MOV.U32 R10, RZ, RZ, RZ ;  /* 0x000000ffff0a7224 */ /* 0x000fe200078e00ff */
[----:B------:R-:W-:Y:S01]  /*41b0*/  UMOV UR18, URZ ;  /* 0x000000ff00127c82 */ /* 0x000fe20008000000 */
[----:B------:R-:W-:Y:S01]  /*41c0*/  UMOV UR17, URZ ;  /* 0x000000ff00117c82 */ /* 0x000fe20008000000 */
[----:B------:R-:W-:Y:S01]  /*41d0*/  UMOV UR20, 0x0 ;  /* 0x0000000000147882 */ /* 0x000fe20000000000 */
[----:B------:R-:W-:Y:S01]  /*41e0*/  UMOV UR21, 0x8100490 ;  /* 0x0810049000157882 */ /* 0x000fe20000000000 */
[----:B--2---:R-:W-:Y:S01]  /*41f0*/  ULEA UR6, UR6, UR4, 0x18 ;  /* 0x0000000406067291 */ /* 0x004fe2000f8ec0ff */
[----:B------:R-:W2:Y:S03]  /*4200*/  LDCU UR4, c[0x0][0x38c] ;  /* 0x00007180ff0477ac */ /* 0x000ea60008000800 */
[----:B------:R-:W-:-:S02]  /*4210*/  UIADD3 UR11, UPT, UPT, UR6, 0x4600, URZ ;  /* 0x00004600060b7890 */ /* 0x000fc4000fffe0ff */
[----:B----4-:R-:W-:-:S03]  /*4220*/  UIADD3 UR7, UPT, UPT, UR7, 0x1f, URZ ;  /* 0x0000001f07077890 */ /* 0x010fc6000fffe0ff */
[----:B-1----:R-:W1:Y:S01]  /*4230*/  LDS R0, [UR6+0x2f0] ;  /* 0x0002f006ff007984 */ /* 0x002e620008000800 */
[----:B------:R-:W-:Y:S02]  /*4240*/  UIADD3 UR12, UPT, UPT, UR6, 0x26600, URZ ;  /* 0x00026600060c7890 */ /* 0x000fe4000fffe0ff */
[----:B------:R-:W-:Y:S02]  /*4250*/  USHF.R.S32.HI UR5, URZ, 0x1f, UR7 ;  /* 0x0000001fff057899 */ /* 0x000fe40008011407 */
[----:B------:R-:W-:Y:S02]  /*4260*/  USHF.R.U32.HI UR11, URZ, 0x4, UR11 ;  /* 0x00000004ff0b7899 */ /* 0x000fe4000801160b */
[----:B------:R-:W-:Y:S02]  /*4270*/  ULEA.HI UR5, UR5, UR7, URZ, 0x5 ;  /* 0x0000000705057291 */ /* 0x000fe4000f8f28ff */
[----:B------:R-:W-:Y:S02]  /*4280*/  USHF.R.U32.HI UR12, URZ, 0x4, UR12 ;  /* 0x00000004ff0c7899 */ /* 0x000fe4000801160c */
[----:B------:R-:W-:-:S02]  /*4290*/  USHF.R.S32.HI UR5, URZ, 0x5, UR5 ;  /* 0x00000005ff057899 */ /* 0x000fc40008011405 */
[----:B------:R-:W-:Y:S02]  /*42a0*/  ULOP3.LUT UR11, UR11, 0x3fff, URZ, 0xc0, !UPT ;  /* 0x00003fff0b0b7892 */ /* 0x000fe4000f8ec0ff */
[----:B------:R-:W-:Y:S02]  /*42b0*/  UISETP.LT.AND UP0, UPT, UR5, 0x1, UPT ;  /* 0x000000010500788c */ /* 0x000fe4000bf01270 */
[----:B------:R-:W-:Y:S02]  /*42c0*/  ULOP3.LUT UR12, UR12, 0x3fff, URZ, 0xc0, !UPT ;  /* 0x00003fff0c0c7892 */ /* 0x000fe4000f8ec0ff */
[----:B------:R-:W-:Y:S02]  /*42d0*/  USEL UR10, UR5, 0x1, !UP0 ;  /* 0x00000001050a7887 */ /* 0x000fe4000c000000 */
[----:B------:R-:W-:Y:S02]  /*42e0*/  ULOP3.LUT UR11, UR11, 0x10000, URZ, 0xfc, !UPT ;  /* 0x000100000b0b7892 */ /* 0x000fe4000f8efcff */
[----:B------:R-:W-:-:S02]  /*42f0*/  ULOP3.LUT UR12, UR12, 0x10000, URZ, 0xfc, !UPT ;  /* 0x000100000c0c7892 */ /* 0x000fc4000f8efcff */
[----:B------:R-:W-:Y:S02]  /*4300*/  UIADD3 UR10, UPT, UPT, -UR10, URZ, URZ ;  /* 0x000000ff0a0a7290 */ /* 0x000fe4000fffe1ff */
[----:B--2---:R-:W-:Y:S01]  /*4310*/  UISETP.GE.AND UP3, UPT, UR4, 0x1, UPT ;  /* 0x000000010400788c */ /* 0x004fe2000bf66270 */
[----:B-1----:R-:W-:-:S15]  /*4320*/  R2UR UR19, R0 ;  /* 0x00000000001372ca */ /* 0x002fde00000e0000 */
.L_x_90:
[----:B------:R-:W-:Y:S02]  /*4330*/  LEA R0, R10, UR6, 0x3 ;  /* 0x000000060a007c11 */ /* 0x000fe4000f8e18ff */
[----:B------:R-:W-:Y:S02]  /*4340*/  SHF.L.U32 R5, R9, 0x1f, RZ ;  /* 0x0000001f09057819 */ /* 0x000fe400000006ff */
[----:B------:R-:W-:Y:S01]  /*4350*/  PLOP3.LUT P0, PT, PT, PT, UP3, 0x80, 0x8 ;  /* 0x000000000008781c */ /* 0x000fe20003f0f038 */
[----:B------:R-:W-:Y:S01]  /*4360*/  VIADD R3, R0, 0x250 ;  /* 0x0000025000037836 */ /* 0x000fe20000000000 */
[----:B-1----:R-:W1:Y:S02]  /*4370*/  SYNCS.PHASECHK.TRANS64.TRYWAIT P1, [R0+URZ+0x240], R5 ;  /* 0x00024005000075a7 */ /* 0x002e6400080211ff */
[----:B-1--4-:R-:W-:Y:S09]  /*4380*/  @!P1 BRA `(.L_x_84) ;  /* 0x0000004800149947 */ /* 0x012ff20003800000 */
.L_x_201:
[----:B------:R-:W-:Y:S01]  /*4390*/  LEA R4, R10, UR6, 0x4 ;  /* 0x000000060a047c11 */ /* 0x000fe2000f8e20ff */
[----:B------:R-:W-:Y:S01]  /*43a0*/  @UP3 ULEA UR4, UR17, UR6, 0x3 ;  /* 0x0000000611043291 */ /* 0x000fe2000f8e18ff */
[----:B------:R-:W-:Y:S01]  /*43b0*/  PLOP3.LUT P2, PT, PT, PT, PT, 0x80, 0x8 ;  /* 0x000000000008781c */ /* 0x000fe20003f4f070 */
[----:B------:R-:W-:Y:S01]  /*43c0*/  ULEA UR9, UR18, UR6, 0x3 ;  /* 0x0000000612097291 */ /* 0x000fe2000f8e18ff */
[----:B------:R-:W-:Y:S02]  /*43d0*/  PRMT R3, RZ, 0x654, R3 ;  /* 0x00000654ff037816 */ /* 0x000fe40000000003 */
[----:B-1----:R-:W1:Y:S01]  /*43e0*/  LDS.128 R4, [R4+0x2d0] ;  /* 0x0002d00004047984 */ /* 0x002e620000000c00 */
[----:B------:R-:W-:Y:S02]  /*43f0*/  @P0 SHF.L.U32 R2, R8, 0x1f, RZ ;  /* 0x0000001f08020819 */ /* 0x000fe400000006ff */
[----:B------:R-:W-:Y:S01]  /*4400*/  SHF.L.U32 R0, R11, 0x1f, RZ ;  /* 0x0000001f0b007819 */ /* 0x000fe200000006ff */
[----:B------:R-:W-:Y:S01]  /*4410*/  @!PT LDS RZ, [RZ] ;  /* 0x00000000fffff984 */ /* 0x000fe20000000800 */
[----:B------:R-:W-:Y:S01]  /*4420*/  @!PT LDS RZ, [RZ] ;  /* 0x00000000fffff984 */ /* 0x000fe20000000800 */
[----:B------:R-:W-:Y:S01]  /*4430*/  @!PT LDS RZ, [RZ] ;  /* 0x00000000fffff984 */ /* 0x000fe20000000800 */
[----:B------:R-:W-:Y:S01]  /*4440*/  @!PT LDS RZ, [RZ] ;  /* 0x00000000fffff984 */ /* 0x000fe20000000800 */
[----:B------:R2:W-:Y:S06]  /*4450*/  MEMBAR.ALL.CTA ;  /* 0x0000000000007992 */ /* 0x0005ec0000008000 */
[----:B--2---:R-:W2:Y:S02]  /*4460*/  FENCE.VIEW.ASYNC.S ;  /* 0x00000000000073c6 */ /* 0x004ea40000000000 */
[----:B--2---:R2:W-:Y:S01]  /*4470*/  SYNCS.ARRIVE.TRANS64.RED.A1T0 RZ, [R3+URZ], RZ ;  /* 0x000000ff03ff79a7 */ /* 0x0045e200081004ff */
[----:B------:R2:W4:Y:S01]  /*4480*/  @P0 SYNCS.PHASECHK.TRANS64.TRYWAIT P2, [UR4], R2 ;  /* 0x00000002ff0005a7 */ /* 0x0005220008041104 */
[----:B-1----:R-:W-:Y:S01]  /*4490*/  LOP3.LUT P1, RZ, R6, 0x1, RZ, 0xc0, !PT ;  /* 0x0000000106ff7812 */ /* 0x002fe2000782c0ff */
[----:B------:R-:W1:Y:S02]  /*44a0*/  SYNCS.PHASECHK.TRANS64.TRYWAIT P0, [UR9+0x280], R0 ;  /* 0x00028000ff0075a7 */ /* 0x000e640008001109 */
[----:B-12-4-:R-:W-:Y:S10]  /*44b0*/  @!P0 BRA `(.L_x_85) ;  /* 0x0000004400dc8947 */ /* 0x016ff40003800000 */
.L_x_203:
[----:B------:R-:W-:Y:S01]  /*44c0*/  IADD3 R10, PT, PT, R10, 0x1, RZ ;  /* 0x000000010a0a7810 */ /* 0x000fe20007ffe0ff */
[----:B------:R-:W-:Y:S06]  /*44d0*/  BRA.U !UP3, `(.L_x_86) ;  /* 0x000000010b887547 */ /* 0x000fec000b800000 */
[----:B------:R-:W-:Y:S02]  /*44e0*/  ULEA UR8, UR18, UR19, 0x6 ;  /* 0x0000001312087291 */ /* 0x000fe4000f8e30ff */
[----:B------:R-:W-:Y:S01]  /*44f0*/  UPLOP3.LUT UP4, UPT, UPT, UPT, UPT, 0x40, 0x4 ;  /* 0x000000000004789c */ /* 0x000fe20003f8e870 */
[----:B------:R-:W-:Y:S01]  /*4500*/  UMOV UR16, UR10 ;  /* 0x0000000a00107c82 */ /* 0x000fe20008000000 */
[----:B------:R-:W-:Y:S01]  /*4510*/  UMOV UR15, UR5 ;  /* 0x00000005000f7c82 */ /* 0x000fe20008000000 */
[----:B------:R-:W-:-:S08]  /*4520*/  UMOV UR14, UR17 ;  /* 0x00000011000e7c82 */ /* 0x000fd00008000000 */
.L_x_89:
[----:B------:R-:W-:Y:S02]  /*4530*/  UIADD3 UR16, UPT, UPT, UR16, 0x1, URZ ;  /* 0x0000000110107890 */ /* 0x000fe4000fffe0ff */
[----:B--2---:R-:W-:Y:S02]  /*4540*/  ULEA UR7, UR14, UR6, 0x3 ;  /* 0x000000060e077291 */ /* 0x004fe4000f8e18ff */
[----:B------:R-:W-:Y:S01]  /*4550*/  UISETP.NE.AND UP0, UPT, UR16, URZ, UPT ;  /* 0x000000ff1000728c */ /* 0x000fe2000bf05270 */
[----:B----4-:R-:W-:Y:S10]  /*4560*/  @P2 BRA `(.L_x_87) ;  /* 0x00000000000c2947 */ /* 0x010ff40003800000 */
[----:B-1----:R-:W-:Y:S04]  /*4570*/  SHF.L.U32 R3, R8, 0x1f, RZ ;  /* 0x0000001f08037819 */ /* 0x002fe800000006ff */
[----:B------:R-:W1:Y:S02]  /*4580*/  SYNCS.PHASECHK.TRANS64.TRYWAIT P0, [UR7], R3 ;  /* 0x00000003ff0075a7 */ /* 0x000e640008001107 */
[----:B-1----:R-:W-:Y:S05]  /*4590*/  @!P0 BRA `(.L_x_88) ;  /* 0x0000004400bc8947 */ /* 0x002fea0003800000 */
.L_x_87:
[----:B------:R-:W-:Y:S01]  /*45a0*/  UISETP.NE.AND UP1, UPT, UR15, 0x1, UPT ;  /* 0x000000010f00788c */ /* 0x000fe2000bf25270 */
[----:B------:R-:W-:Y:S01]  /*45b0*/  PLOP3.LUT P2, PT, PT, PT, PT, 0x80, 0x8 ;  /* 0x000000000008781c */ /* 0x000fe20003f4f070 */
[----:B------:R-:W-:Y:S02]  /*45c0*/  UIADD3 UR17, UPT, UPT, UR14, 0x1, URZ ;  /* 0x000000010e117890 */ /* 0x000fe4000fffe0ff */
[----:B------:R-:W-:Y:S02]  /*45d0*/  ULEA UR22, UR14, UR12, 0x7 ;  /* 0x0000000c0e167291 */ /* 0x000fe4000f8e38ff */
[----:B------:R-:W-:Y:S01]  /*45e0*/  UISETP.NE.AND UP2, UPT, UR17, 0x22, UPT ;  /* 0x000000221100788c */ /* 0x000fe2000bf45270 */
[----:B------:R-:W-:Y:S01]  /*45f0*/  PLOP3.LUT P0, PT, PT, PT, UP1, 0x80, 0x8 ;  /* 0x000000000008781c */ /* 0x000fe20003f0f018 */
[----:B------:R-:W-:Y:S02]  /*4600*/  ULEA UR24, UR14, UR11, 0x8 ;  /* 0x0000000b0e187291 */ /* 0x000fe4000f8e40ff */
[----:B------:R-:W-:Y:S02]  /*4610*/  USEL UR13, URZ, 0x1, UP2 ;  /* 0x00000001ff0d7887 */ /* 0x000fe40009000000 */
[----:B------:R-:W-:Y:S02]  /*4620*/  USEL UR17, UR17, URZ, UP2 ;  /* 0x000000ff11117287 */ /* 0x000fe40009000000 */
[----:B------:R-:W-:Y:S02]  /*4630*/  UIADD3 UR7, UPT, UPT, UR7, 0x110, URZ ;  /* 0x0000011007077890 */ /* 0x000fe4000fffe0ff */
[----:B------:R-:W-:Y:S01]  /*4640*/  @UP1 ULEA UR4, UR17, UR6, 0x3 ;  /* 0x0000000611041291 */ /* 0x000fe2000f8e18ff */
[----:B------:R-:W-:Y:S01]  /*4650*/  LOP3.LUT R8, R8, UR13, RZ, 0x3c, !PT ;  /* 0x0000000d08087c12 */ /* 0x000fe2000f8e3cff */
[----:B------:R-:W-:Y:S01]  /*4660*/  UMOV UR23, 0xc0004010 ;  /* 0xc000401000177882 */ /* 0x000fe20000000000 */
[----:B------:R-:W-:Y:S01]  /*4670*/  UMOV UR25, 0xc0004010 ;  /* 0xc000401000197882 */ /* 0x000fe20000000000 */
[----:B------:R-:W-:Y:S01]  /*4680*/  UIADD3 UR15, UPT, UPT, UR15, -0x1, URZ ;  /* 0xffffffff0f0f7890 */ /* 0x000fe2000fffe0ff */
[----:B-1----:R-:W-:Y:S01]  /*4690*/  @P0 SHF.L.U32 R0, R8, 0x1f, RZ ;  /* 0x0000001f08000819 */ /* 0x002fe200000006ff */
[----:B------:R-:W-:Y:S03]  /*46a0*/  UMOV UR14, UR17 ;  /* 0x00000011000e7c82 */ /* 0x000fe60008000000 */
[----:B------:R2:W4:Y:S01]  /*46b0*/  @P0 SYNCS.PHASECHK.TRANS64.TRYWAIT P2, [UR4], R0 ;  /* 0x00000000ff0005a7 */ /* 0x0005220008041104 */
[----:B------:R2:W-:Y:S01]  /*46c0*/  UTCQMMA gdesc[UR24], gdesc[UR22], tmem[UR8], tmem[UR20], idesc[UR21], UP4 ;  /* 0x00ff1416180075ea */ /* 0x0005e2000a000308 */
[----:B------:R-:W-:Y:S01]  /*46d0*/  UPLOP3.LUT UP4, UPT, UPT, UPT, UPT, 0x80, 0x8 ;  /* 0x000000000008789c */ /* 0x000fe20003f8f070 */
[----:B------:R2:W-:Y:S01]  /*46e0*/  UTCBAR [UR7], URZ ;  /* 0x000000ff070073e9 */ /* 0x0005e200080000ff */
[----:B------:R-:W-:Y:S09]  /*46f0*/  BRA.U UP0, `(.L_x_89) ;  /* 0xfffffffd008c7547 */ /* 0x000ff2000b83ffff */
.L_x_86:
[----:B------:R-:W-:Y:S01]  /*4700*/  UIADD3 UR18, UPT, UPT, UR18, 0x1, URZ ;  /* 0x0000000112127890 */ /* 0x000fe2000fffe0ff */
[C---:B------:R-:W-:Y:S01]  /*4710*/  ISETP.NE.AND P0, PT, R10.reuse, 0x2, PT ;  /* 0x000000020a00780c */ /* 0x040fe20003f05270 */
[----:B------:R-:W-:Y:S02]  /*4720*/  UIADD3 UR9, UPT, UPT, UR9, 0x260, URZ ;  /* 0x0000026009097890 */ /* 0x000fe4000fffe0ff */
[----:B------:R-:W-:Y:S01]  /*4730*/  UISETP.NE.AND UP0, UPT, UR18, 0x4, UPT ;  /* 0x000000041200788c */ /* 0x000fe2000bf05270 */
[----:B-12---:R-:W-:Y:S02]  /*4740*/  SEL R0, RZ, 0x1, P0 ;  /* 0x00000001ff007807 */ /* 0x006fe40000000000 */
[----:B------:R-:W-:Y:S01]  /*4750*/  SEL R10, R10, RZ, P0 ;  /* 0x000000ff0a0a7207 */ /* 0x000fe20000000000 */
[----:B------:R-:W-:Y:S01]  /*4760*/  USEL UR4, URZ, 0x1, UP0 ;  /* 0x00000001ff047887 */ /* 0x000fe20008000000 */
[----:B------:R-:W-:Y:S01]  /*4770*/  LOP3.LUT R9, R9, R0, RZ, 0x3c, !PT ;  /* 0x0000000009097212 */ /* 0x000fe200078e3cff */
[----:B------:R-:W-:Y:S01]  /*4780*/  USEL UR18, UR18, URZ, UP0 ;  /* 0x000000ff12127287 */ /* 0x000fe20008000000 */
[----:B------:R1:W-:Y:S03]  /*4790*/  UTCBAR [UR9], URZ ;  /* 0x000000ff090073e9 */ /* 0x0003e600080000ff */
[----:B------:R-:W-:Y:S01]  /*47a0*/  LOP3.LUT R11, R11, UR4, RZ, 0x3c, !PT ;  /* 0x000000040b0b7c12 */ /* 0x000fe2000f8e3cff */
[----:B------:R-:W-:Y:S07]  /*47b0*/  @P1 BRA `(.L_x_90) ;  /* 0xfffffff800dc1947 */ /* 0x000fee000383ffff */
[----:B------:R-:W2:Y:S01]  /*47c0*/  S2UR UR4, SR_CgaCtaId ;  /* 0x00000000000479c3 */ /* 0x000ea20000008800 */
[----:B------:R-:W-:Y:S01]  /*47d0*/  ELECT P0, URZ, PT ;  /* 0x0000000000ff782f */ /* 0x000fe20003800000 */
[----:B------:R-:W-:Y:S01]  /*47e0*/  IMAD.MOV.U32 R0, RZ, RZ, 0x1 ;  /* 0x00000001ff007424 */ /* 0x000fe200078e00ff */
[----:B------:R-:W-:Y:S01]  /*47f0*/  UIADD3 UR6, UPT, UPT, UR6, 0x280, URZ ;  /* 0x0000028006067890 */ /* 0x000fe2000fffe0ff */
[----:B------:R-:W-:Y:S01]  /*4800*/  SHF.L.U32 R3, R11, 0x1f, RZ ;  /* 0x0000001f0b037819 */ /* 0x000fe200000006ff */
[----:B------:R-:W-:-:S03]  /*4810*/  UMOV UR5, 0x40 ;  /* 0x0000004000057882 */ /* 0x000fc60000000000 */
[----:B------:R-:W-:Y:S01]  /*4820*/  UVIRTCOUNT.DEALLOC.SMPOOL 0x80 ;  /* 0x000000800000784c */ /* 0x000fe20000000000 */
[----:B--2---:R-:W-:Y:S02]  /*4830*/  ULEA UR4, UR4, UR5, 0x18 ;  /* 0x0000000504047291 */ /* 0x004fe4000f8ec0ff */
[----:B------:R-:W-:-:S07]  /*4840*/  ULEA UR5, UR18, UR6, 0x3 ;  /* 0x0000000612057291 */ /* 0x000fce000f8e18ff */
[----:B------:R2:W-:Y:S02]  /*4850*/  @P0 STS.U8 [UR4+0x1c], R0 ;  /* 0x00001c00ff000988 */ /* 0x0005e40008000004 */
[----:B------:R-:W3:Y:S02]  /*4860*/  SYNCS.PHASECHK.TRANS64.TRYWAIT P0, [UR5], R3 ;  /* 0x00000003ff0075a7 */ /* 0x000ee40008001105 */
[----:B--23--:R-:W-:Y:S05]  /*4870*/  @!P0 BRA `(.L_x_91) ;  /* 0x00000044001c8947 */ /* 0x00cfea0003800000 */
.L_x_206:
[----:B------:R-:W-:-:S04]  /*4880*/  UIADD3 UR7, UPT, UPT, UR18, 0x1, URZ ;  /* 0x0000000112077890 */ /* 0x000fc8000fffe0ff */
[----:B------:R-:W-:-:S04]  /*4890*/  UISETP.NE.AND UP0, UPT, UR7, 0x4, UPT ;  /* 0x000000040700788c */ /* 0x000fc8000bf05270 */
[----:B------:R-:W-:Y:S02]  /*48a0*/  USEL UR8, URZ, 0x1, UP0 ;  /* 0x00000001ff087887 */ /* 0x000fe40008000000 */
[----:B------:R-:W-:-:S04]  /*48b0*/  USEL UR7, UR7, URZ, UP0 ;  /* 0x000000ff07077287 */ /* 0x000fc80008000000 */
[----:B------:R-:W-:Y:S01]  /*48c0*/  ULEA UR5, UR7, UR6, 0x3 ;  /* 0x0000000607057291 */ /* 0x000fe2000f8e18ff */
[----:B------:R-:W-:-:S04]  /*48d0*/  LOP3.LUT R2, R11, UR8, RZ, 0x3c, !PT ;  /* 0x000000080b027c12 */ /* 0x000fc8000f8e3cff */
[----:B--2---:R-:W-:-:S04]  /*48e0*/  SHF.L.U32 R3, R2, 0x1f, RZ ;  /* 0x0000001f02037819 */ /* 0x004fc800000006ff */
[----:B------:R-:W2:Y:S02]  /*48f0*/  SYNCS.PHASECHK.TRANS64.TRYWAIT P0, [UR5], R3 ;  /* 0x00000003ff0075a7 */ /* 0x000ea40008001105 */
[----:B--2---:R-:W-:Y:S05]  /*4900*/  @!P0 BRA `(.L_x_92) ;  /* 0x0000004400108947 */ /* 0x004fea0003800000 */
.L_x_208:
        /* <DEDUP_REMOVED lines=9> */
.L_x_210:
[----:B------:R-:W-:-:S04]  /*49a0*/  UIADD3 UR7, UPT, UPT, UR7, 0x1, URZ ;  /* 0x0000000107077890 */ /* 0x000fc8000fffe0ff */
[----:B------:R-:W-:-:S04]  /*49b0*/  UISETP.NE.AND UP0, UPT, UR7, 0x4, UPT ;  /* 0x000000040700788c */ /* 0x000fc8000bf05270 */
[----:B------:R-:W-:Y:S02]  /*49c0*/  USEL UR5, URZ, 0x1, UP0 ;  /* 0x00000001ff057887 */ /* 0x000fe40008000000 */
[----:B------:R-:W-:-:S04]  /*49d0*/  USEL UR7, UR7, URZ, UP0 ;  /* 0x000000ff07077287 */ /* 0x000fc80008000000 */
[----:B------:R-:W-:Y:S01]  /*49e0*/  ULEA UR7, UR7, UR6, 0x3 ;  /* 0x0000000607077291 */ /* 0x000fe2000f8e18ff */
[----:B--2---:R-:W-:-:S04]  /*49f0*/  LOP3.LUT R3, R2, UR5, RZ, 0x3c, !PT ;  /* 0x0000000502037c12 */ /* 0x004fc8000f8e3cff */
[----:B------:R-:W-:-:S04]  /*4a00*/  SHF.L.U32 R3, R3, 0x1f, RZ ;  /* 0x0000001f03037819 */ /* 0x000fc800000006ff */
[----:B------:R-:W2:Y:S02]  /*4a10*/  SYNCS.PHASECHK.TRANS64.TRYWAIT P0, [UR7], R3 ;  /* 0x00000003ff0075a7 */ /* 0x000ea40008001107 */
[----:B--2---:R-:W-:Y:S05]  /*4a20*/  @!P0 BRA `(.L_x_94) ;  /* 0x0000004000f88947 */ /* 0x004fea0003800000 */
.L_x_212:
[----:B------:R-:W-:Y:S01]  /*4a30*/  NOP ;  /* 0x0000000000007918 */ /* 0x000fe20000000000 */
[----:B--2---:R-:W2:Y:S01]  /*4a40*/  LDS R0, [UR4+0x14] ;  /* 0x00001404ff007984 */ /* 0x004ea20008000800 */
[----:B------:R-:W-:Y:S01]  /*4a50*/  ULOP3.LUT UR6, UR19, 0xffff, URZ, 0xc0, !UPT ;  /* 0x0000ffff13067892 */ /* 0x000fe2000f8ec0ff */
[----:B------:R-:W-:Y:S01]  /*4a60*/  UMOV UR8, 0xffff ;  /* 0x0000ffff00087882 */ /* 0x000fe20000000000 */
[----:B------:R-:W-:Y:S02]  /*4a70*/  UMOV UR5, 0x1 ;  /* 0x0000000100057882 */ /* 0x000fe40000000000 */
[----:B------:R-:W-:-:S04]  /*4a80*/  USHF.R.U32.HI UR6, URZ, 0x5, UR6 ;  /* 0x00000005ff067899 */ /* 0x000fc80008011606 */
[----:B------:R-:W-:Y:S02]  /*4a90*/  USHF.L.U32 UR8, UR8, UR6, URZ ;  /* 0x0000000608087299 */ /* 0x000fe400080006ff */
[----:B------:R-:W-:-:S04]  /*4aa0*/  USHF.L.U32 UR5, UR5, UR6, URZ ;  /* 0x0000000605057299 */ /* 0x000fc800080006ff */
[----:B--2---:R-:W-:-:S04]  /*4ab0*/  LOP3.LUT R0, R0, UR8, RZ, 0xc0, !PT ;  /* 0x0000000800007c12 */ /* 0x004fc8000f8ec0ff */
[----:B------:R-:W-:-:S13]  /*4ac0*/  ISETP.NE.AND P0, PT, R0, UR8, PT ;  /* 0x0000000800007c0c */ /* 0x000fda000bf05270 */
[----:B------:R-:W-:Y:S05]  /*4ad0*/  @P0 BRA `(.L_x_95) ;  /* 0x0000000000580947 */ /* 0x000fea0003800000 */
[----:B------:R-:W2:Y:S02]  /*4ae0*/  LDS R0, [UR4+0x18] ;  /* 0x00001804ff007984 */ /* 0x000ea40008000800 */
[----:B--2---:R-:W-:-:S04]  /*4af0*/  LOP3.LUT R0, R0, UR5, RZ, 0xc0, !PT ;  /* 0x0000000500007c12 */ /* 0x004fc8000f8ec0ff */
[----:B------:R-:W-:-:S13]  /*4b00*/  ISETP.NE.AND P0, PT, R0, UR5, PT ;  /* 0x0000000500007c0c */ /* 0x000fda000bf05270 */
[----:B------:R-:W-:Y:S05]  /*4b10*/  @P0 BRA `(.L_x_96) ;  /* 0x00000000003c0947 */ /* 0x000fea0003800000 */
[----:B------:R-:W2:Y:S01]  /*4b20*/  S2R R2, SR_LANEID ;  /* 0x0000000000027919 */ /* 0x000ea20000000000 */
[----:B------:R-:W-:Y:S01]  /*4b30*/  ULOP3.LUT UR8, URZ, UR8, URZ, 0x33, !UPT ;  /* 0x00000008ff087292 */ /* 0x000fe2000f8e33ff */
[----:B------:R-:W-:Y:S01]  /*4b40*/  LOP3.LUT R4, RZ, UR5, RZ, 0x33, !PT ;  /* 0x00000005ff047c12 */ /* 0x000fe2000f8e33ff */
[----:B------:R-:W-:Y:S02]  /*4b50*/  VOTEU.ANY UR7, UPT, PT ;  /* 0x0000000000077886 */ /* 0x000fe400038e0100 */
[----:B------:R-:W-:Y:S01]  /*4b60*/  UFLO.U32 UR7, UR7 ;  /* 0x00000007000772bd */ /* 0x000fe200080e0000 */
[----:B------:R-:W3:Y:S01]  /*4b70*/  REDUX UR5, R4 ;  /* 0x00000000040573c4 */ /* 0x000ee20000000000 */
[----:B------:R-:W-:-:S06]  /*4b80*/  IMAD.U32 R0, RZ, RZ, UR8 ;  /* 0x00000008ff007e24 */ /* 0x000fcc000f8e00ff */
[----:B------:R1:W-:Y:S01]  /*4b90*/  UTCATOMSWS.AND URZ, UR8 ;  /* 0x0000000800ff79e3 */ /* 0x0003e20008000000 */
[----:B------:R-:W4:Y:S01]  /*4ba0*/  REDUX UR6, R0 ;  /* 0x00000000000673c4 */ /* 0x000f220000000000 */
[----:B--2---:R-:W-:Y:S01]  /*4bb0*/  ISETP.EQ.U32.AND P0, PT, R2, UR7, PT ;  /* 0x0000000702007c0c */ /* 0x004fe2000bf02070 */
[----:B---3--:R-:W-:Y:S01]  /*4bc0*/  IMAD.U32 R2, RZ, RZ, UR5 ;  /* 0x00000005ff027e24 */ /* 0x008fe2000f8e00ff */
[----:B----4-:R-:W-:-:S11]  /*4bd0*/  MOV R3, UR6 ;  /* 0x0000000600037c02 */ /* 0x010fd60008000f00 */
[----:B------:R1:W-:Y:S04]  /*4be0*/  @P0 ATOMS.AND RZ, [UR4+0x14], R3 ;  /* 0x00001403ffff098c */ /* 0x0003e8000a800004 */
[----:B------:R1:W-:Y:S01]  /*4bf0*/  @P0 ATOMS.AND RZ, [UR4+0x18], R2 ;  /* 0x00001802ffff098c */ /* 0x0003e2000a800004 */
[----:B------:R-:W-:Y:S05]  /*4c00*/  BRA `(.L_x_97) ;  /* 0x0000000000147947 */ /* 0x000fea0003800000 */
.L_x_96:
[----:B------:R-:W-:Y:S02]  /*4c10*/  MOV R2, 0x4c30 ;  /* 0x00004c3000027802 */ /* 0x000fe40000000f00 */
[----:B-1--45:R-:W-:Y:S05]  /*4c20*/  CALL.REL.NOINC `($__internal_0_$__cuda_sm10x_tcgen05_guardrail_trap_col_being_dealloced_not_returned_by_alloc) ;  /* 0x0000004400147944 */ /* 0x032fea0003c00000 */
[----:B------:R-:W-:Y:S05]  /*4c30*/  BRA `(.L_x_97) ;  /* 0x0000000000087947 */ /* 0x000fea0003800000 */
.L_x_95:
[----:B------:R-:W-:Y:S02]  /*4c40*/  MOV R2, 0x4c60 ;  /* 0x00004c6000027802 */ /* 0x000fe40000000f00 */
[----:B-1--45:R-:W-:Y:S05]  /*4c50*/  CALL.REL.NOINC `($__internal_2_$__cuda_sm10x_tcgen05_guardrail_trap_unallocated_columns_being_dealloced) ;  /* 0x0000004400207944 */ /* 0x032fea0003c00000 */
.L_x_97:
[----:B------:R-:W-:Y:S01]  /*4c60*/  NOP ;  /* 0x0000000000007918 */ /* 0x000fe20000000000 */
[----:B-1----:R-:W-:Y:S05]  /*4c70*/  EXIT ;  /* 0x000000000000794d */ /* 0x002fea0003800000 */
.L_x_79:
[----:B------:R-:W-:-:S09]  /*4c80*/  UISETP.NE.OR UP2, UPT, UR8, 0x3, !UP2 ;  /* 0x000000030800788c */ /* 0x000fd2000d745670 */
[----:B------:R-:W-:Y:S05]  /*4c90*/  BRA.U UP2, `(.L_x_98) ;  /* 0x0000000902c87547 */ /* 0x000fea000b800000 */
[----:B------:R-:W1:Y:S01]  /*4ca0*/  LDCU.64 UR6, c[0x0][0x888] ;  /* 0x00011100ff0677ac */ /* 0x000e620008000a00 */
[----:B------:R-:W2:Y:S01]  /*4cb0*/  LDC R0, c[0x0][0xb30] ;  /* 0x0002cc00ff007b82 */ /* 0x000ea20000000800 */
[----:B------:R-:W-:Y:S01]  /*4cc0*/  IMAD.MOV.U32 R30, RZ, RZ, 0x1 ;  /* 0x00000001ff1e7424 */ /* 0x000fe200078e00ff */
[----:B------:R-:W-:Y:S01]  /*4cd0*/  CS2R R28, SRZ ;  /* 0x00000000001c7805 */ /* 0x000fe2000001ff00 */
[----:B------:R-:W4:Y:S01]  /*4ce0*/  LDCU.64 UR4, c[0x0][0x890] ;  /* 0x00011200ff0477ac */ /* 0x000f220008000a00 */
[----:B------:R-:W-:Y:S01]  /*4cf0*/  IMAD.MOV.U32 R25, RZ, RZ, 0x2000 ;  /* 0x00002000ff197424 */ /* 0x000fe200078e00ff */
[----:B------:R-:W-:-:S03]  /*4d00*/  UMOV UR8, 0x400 ;  /* 0x0000040000087882 */ /* 0x000fc60000000000 */
[----:B------:R-:W3:Y:S01]  /*4d10*/  LDC R19, c[0x0][0x370] ;  /* 0x0000dc00ff137b82 */ /* 0x000ee20000000800 */
[----:B------:R-:W-:-:S07]  /*4d20*/  UPLOP3.LUT UP1, UPT, UPT, UPT, UPT, 0x40, 0x4 ;  /* 0x000000000004789c */ /* 0x000fce0003f2e870 */
[----:B------:R-:W3:Y:S01]  /*4d30*/  LDC R2, c[0x0][0xb0c] ;  /* 0x0002c300ff027b82 */ /* 0x000ee20000000800 */
[----:B-1----:R-:W-:Y:S02]  /*4d40*/  UISETP.NE.U32.AND UP2, UPT, UR6, URZ, UPT ;  /* 0x000000ff0600728c */ /* 0x002fe4000bf45070 */
[----:B------:R-:W-:Y:S02]  /*4d50*/  ULEA UR6, UR37, UR8, 0x18 ;  /* 0x0000000825067291 */ /* 0x000fe4000f8ec0ff */
[----:B------:R-:W-:Y:S02]  /*4d60*/  UISETP.NE.AND.EX UP2, UPT, UR7, URZ, UPT, UP2 ;  /* 0x000000ff0700728c */ /* 0x000fe4000bf45320 */
[----:B------:R-:W-:Y:S01]  /*4d70*/  UIADD3 UR7, UPT, UPT, UR6, 0x220, URZ ;  /* 0x0000022006077890 */ /* 0x000fe2000fffe0ff */
[----:B------:R-:W1:Y:S01]  /*4d80*/  LDC R18, c[0x0][0xb20] ;  /* 0x0002c800ff127b82 */ /* 0x000e620000000800 */
[----:B----4-:R-:W-:Y:S01]  /*4d90*/  UISETP.NE.U32.AND UP3, UPT, UR4, URZ, UPT ;  /* 0x000000ff0400728c */ /* 0x010fe2000bf65070 */
[----:B--2---:R-:W-:Y:S01]  /*4da0*/  ISETP.NE.AND P1, PT, R0, 0x1, PT ;  /* 0x000000010000780c */ /* 0x004fe20003f25270 */
[----:B------:R-:W-:-:S02]  /*4db0*/  UPRMT UR37, UR37, 0x654, UR7 ;  /* 0x0000065425257896 */ /* 0x000fc40008000007 */
[----:B------:R-:W-:-:S03]  /*4dc0*/  UISETP.NE.AND.EX UP3, UPT, UR5, URZ, UPT, UP3 ;  /* 0x000000ff0500728c */ /* 0x000fc6000bf65330 */
[----:B------:R-:W2:Y:S08]  /*4dd0*/  LDC.64 R32, c[0x0][0x348] ;  /* 0x0000d200ff207b82 */ /* 0x000eb00000000a00 */
[----:B------:R-:W4:Y:S08]  /*4de0*/  LDC.64 R16, c[0x0][0xb10] ;  /* 0x0002c400ff107b82 */ /* 0x000f300000000a00 */
[----:B------:R-:W1:Y:S08]  /*4df0*/  LDC.64 R6, c[0x0][0xb18] ;  /* 0x0002c600ff067b82 */ /* 0x000e700000000a00 */
[----:B------:R-:W1:Y:S08]  /*4e00*/  LDC.64 R4, c[0x0][0xb28] ;  /* 0x0002ca00ff047b82 */ /* 0x000e700000000a00 */
[----:B---3--:R-:W1:Y:S02]  /*4e10*/  LDC R24, c[0x0][0x374] ;  /* 0x0000dd00ff187b82 */ /* 0x008e640000000800 */
.L_x_106:
[C---:B------:R-:W-:Y:S02]  /*4e20*/  LEA R0, R29.reuse, UR6, 0x3 ;  /* 0x000000061d007c11 */ /* 0x040fe4000f8e18ff */
[----:B------:R-:W-:Y:S02]  /*4e30*/  SHF.L.U32 R3, R28, 0x1f, RZ ;  /* 0x0000001f1c037819 */ /* 0x000fe400000006ff */
[----:B------:R-:W-:Y:S02]  /*4e40*/  LEA R20, R29, UR6, 0x4 ;  /* 0x000000061d147c11 */ /* 0x000fe4000f8e20ff */
[----:B---3--:R-:W3:Y:S02]  /*4e50*/  SYNCS.PHASECHK.TRANS64.TRYWAIT P0, [R0+URZ+0x240], R3 ;  /* 0x00024003000075a7 */ /* 0x008ee400080011ff */
[----:B---3--:R-:W-:Y:S05]  /*4e60*/  @!P0 BRA `(.L_x_99) ;  /* 0x0000004000008947 */ /* 0x008fea0003800000 */
.L_x_213:
[----:B------:R-:W-:Y:S01]  /*4e70*/  ISETP.GE.AND P0, PT, R72, 0x1, PT ;  /* 0x000000014800780c */ /* 0x000fe20003f06270 */
[----:B------:R-:W1:Y:S01]  /*4e80*/  LDS.128 R20, [R20+0x2d0] ;  /* 0x0002d00014147984 */ /* 0x000e620000000c00 */
[----:B------:R-:W-:Y:S01]  /*4e90*/  ISETP.NE.U32.AND P4, PT, RZ, UR4, PT ;  /* 0x00000004ff007c0c */ /* 0x000fe2000bf85070 */
[----:B---3--:R-:W-:Y:S01]  /*4ea0*/  VIADD R0, R0, 0x250 ;  /* 0x0000025000007836 */ /* 0x008fe20000000000 */
[----:B------:R-:W-:Y:S02]  /*4eb0*/  SHF.L.U32 R26, R30, 0x1f, RZ ;  /* 0x0000001f1e1a7819 */ /* 0x000fe400000006ff */
[----:B------:R-:W-:Y:S02]  /*4ec0*/  ISETP.NE.AND.EX P4, PT, RZ, UR5, PT, P4 ;  /* 0x00000005ff007c0c */ /* 0x000fe4000bf85340 */
[----:B------:R-:W-:Y:S01]  /*4ed0*/  PRMT R0, RZ, 0x654, R0 ;  /* 0x00000654ff007816 */ /* 0x000fe20000000000 */
[----:B------:R-:W-:Y:S01]  /*4ee0*/  @!PT LDS RZ, [RZ] ;  /* 0x00000000fffff984 */ /* 0x000fe20000000800 */
[----:B------:R-:W-:Y:S01]  /*4ef0*/  @!PT LDS RZ, [RZ] ;  /* 0x00000000fffff984 */ /* 0x000fe20000000800 */
[----:B------:R-:W-:Y:S01]  /*4f00*/  @!PT LDS RZ, [RZ] ;  /* 0x00000000fffff984 */ /* 0x000fe20000000800 */
[----:B------:R-:W-:Y:S01]  /*4f10*/  @!PT LDS RZ, [RZ] ;  /* 0x00000000fffff984 */ /* 0x000fe20000000800 */
[----:B------:R3:W-:Y:S06]  /*4f20*/  MEMBAR.ALL.CTA ;  /* 0x0000000000007992 */ /* 0x0007ec0000008000 */
[----:B---3--:R-:W3:Y:S02]  /*4f30*/  FENCE.VIEW.ASYNC.S ;  /* 0x00000000000073c6 */ /* 0x008ee40000000000 */
[----:B---3--:R3:W-:Y:S01]  /*4f40*/  SYNCS.ARRIVE.TRANS64.RED.A1T0 RZ, [R0+URZ], RZ ;  /* 0x000000ff00ff79a7 */ /* 0x0087e200081004ff */
[----:B-1----:R-:W-:Y:S11]  /*4f50*/  LOP3.LUT P3, RZ, R22, 0x1, RZ, 0xc0, !PT ;  /* 0x0000000116ff7812 */ /* 0x002ff6000786c0ff */
[----:B------:R-:W-:Y:S02]  /*4f60*/  @!UPT UIADD3 URZ, UPT, UPT, URZ, URZ, URZ ;  /* 0x000000fffffff290 */ /* 0x000fe4000fffe0ff */
[----:B------:R-:W-:Y:S02]  /*4f70*/  @P3 MOV R13, R20 ;  /* 0x00000014000d3202 */ /* 0x000fe40000000f00 */
[----:B------:R-:W-:Y:S01]  /*4f80*/  @P3 LOP3.LUT R8, R21, 0xffff, RZ, 0xc0, !PT ;  /* 0x0000ffff15083812 */ /* 0x000fe200078ec0ff */
[----:B---3--:R-:W-:Y:S06]  /*4f90*/  @!P0 BRA `(.L_x_100) ;  /* 0x0000000000a48947 */ /* 0x008fec0003800000 */
[----:B------:R-:W-:Y:S01]  /*4fa0*/  IMAD.HI.U32 R31, R24, R7, RZ ;  /* 0x00000007181f7227 */ /* 0x000fe200078e00ff */
[----:B------:R-:W-:Y:S02]  /*4fb0*/  ISETP.NE.AND P0, PT, R6, 0x1, PT ;  /* 0x000000010600780c */ /* 0x000fe40003f05270 */
[----:B------:R-:W-:Y:S01]  /*4fc0*/  ISETP.NE.AND P2, PT, R72, 0x1, PT ;  /* 0x000000014800780c */ /* 0x000fe20003f45270 */
[----:B----4-:R-:W-:Y:S01]  /*4fd0*/  IMAD.HI.U32 R34, R19, R16, RZ ;  /* 0x0000001013227227 */ /* 0x010fe200078e00ff */
[----:B------:R-:W-:Y:S02]  /*4fe0*/  SHF.R.U32.HI R31, RZ, R18, R31 ;  /* 0x00000012ff1f7219 */ /* 0x000fe4000001161f */
[----:B------:R-:W-:Y:S01]  /*4ff0*/  ISETP.NE.AND P5, PT, R2, 0x1, PT ;  /* 0x000000010200780c */ /* 0x000fe20003fa5270 */
[----:B------:R-:W-:Y:S01]  /*5000*/  IMAD.HI.U32 R36, R13, R16, RZ ;  /* 0x000000100d247227 */ /* 0x000fe200078e00ff */
[----:B------:R-:W-:Y:S02]  /*5010*/  SHF.R.U32.HI R34, RZ, R17, R34 ;  /* 0x00000011ff227219 */ /* 0x000fe40000011622 */
[----:B------:R-:W-:Y:S01]  /*5020*/  SEL R3, R24, R31, !P0 ;  /* 0x0000001f18037207 */ /* 0x000fe20004000000 */
[C---:B------:R-:W-:Y:S01]  /*5030*/  IMAD.HI.U32 R31, R8.reuse, R7, RZ ;  /* 0x00000007081f7227 */ /* 0x040fe200078e00ff */
[----:B------:R-:W-:Y:S02]  /*5040*/  SEL R11, R19, R34, !P5 ;  /* 0x00000022130b7207 */ /* 0x000fe40006800000 */
[----:B------:R-:W-:Y:S01]  /*5050*/  SHF.R.U32.HI R36, RZ, R17, R36 ;  /* 0x00000011ff247219 */ /* 0x000fe20000011624 */
[----:B------:R-:W-:Y:S01]  /*5060*/  IMAD.HI.U32 R38, R3, R4, RZ ;  /* 0x0000000403267227 */ /* 0x000fe200078e00ff */
[----:B------:R-:W-:Y:S03]  /*5070*/  SHF.R.U32.HI R31, RZ, R18, R31 ;  /* 0x00000012ff1f7219 */ /* 0x000fe6000001161f */
[----:B------:R-:W-:Y:S01]  /*5080*/  IMAD.HI.U32 R34, R11, R4, RZ ;  /* 0x000000040b227227 */ /* 0x000fe200078e00ff */
[----:B------:R-:W-:Y:S02]  /*5090*/  @P2 SHF.R.U32.HI R3, RZ, R5, R38 ;  /* 0x00000005ff032219 */ /* 0x000fe40000011626 */
[----:B------:R-:W-:Y:S02]  /*50a0*/  SEL R9, R8, R31, !P0 ;  /* 0x0000001f08097207 */ /* 0x000fe40004000000 */
[----:B------:R-:W-:Y:S01]  /*50b0*/  @P2 SHF.R.U32.HI R11, RZ, R5, R34 ;  /* 0x00000005ff0b2219 */ /* 0x000fe20000011622 */
[C---:B------:R-:W-:Y:S01]  /*50c0*/  IMAD R10, R72.reuse, R3, RZ ;  /* 0x00000003480a7224 */ /* 0x040fe200078e02ff */
[----:B------:R-:W-:Y:S01]  /*50d0*/  SEL R3, R13, R36, !P5 ;  /* 0x000000240d037207 */ /* 0x000fe20006800000 */
[C---:B------:R-:W-:Y:S03]  /*50e0*/  IMAD.HI.U32 R14, R9.reuse, R4, RZ ;  /* 0x00000004090e7227 */ /* 0x040fe600078e00ff */
[----:B------:R-:W-:Y:S01]  /*50f0*/  ISETP.GE.AND P0, PT, R9, R10, PT ;  /* 0x0000000a0900720c */ /* 0x000fe20003f06270 */
[C---:B------:R-:W-:Y:S01]  /*5100*/  IMAD R12, R72.reuse, R11, RZ ;  /* 0x0000000b480c7224 */ /* 0x040fe200078e02ff */
[-C--:B------:R-:W-:Y:S04]  /*5110*/  SHF.R.U32.HI R14, RZ, R5.reuse, R14 ;  /* 0x00000005ff0e7219 */ /* 0x080fe8000001160e */
[----:B------:R-:W-:Y:S02]  /*5120*/  ISETP.GE.OR P0, PT, R3, R12, P0 ;  /* 0x0000000c0300720c */ /* 0x000fe40000706670 */
[----:B------:R-:W-:Y:S05]  /*5130*/  SEL R15, R9, R14, !P2 ;  /* 0x0000000e090f7207 */ /* 0x000fea0005000000 */
[----:B------:R-:W-:Y:S04]  /*5140*/  IMAD.MOV R14, RZ, RZ, -R15 ;  /* 0x000000ffff0e7224 */ /* 0x000fe800078e0a0f */
[----:B------:R-:W-:Y:S02]  /*5150*/  IMAD R14, R72, R14, R9 ;  /* 0x0000000e480e7224 */ /* 0x000fe400078e0209 */
[C---:B------:R-:W-:Y:S05]  /*5160*/  @!P0 IMAD.HI.U32 R10, R3.reuse, R4, RZ ;  /* 0x00000004030a8227 */ /* 0x040fea00078e00ff */
[----:B------:R-:W-:Y:S04]  /*5170*/  @!P0 SHF.R.U32.HI R10, RZ, R5, R10 ;  /* 0x00000005ff0a8219 */ /* 0x000fe8000001160a */
[----:B------:R-:W-:Y:S01]  /*5180*/  @!P0 SEL R0, R3, R10, !P2 ;  /* 0x0000000a03008207 */ /* 0x000fe20005000000 */
[----:B------:R-:W-:Y:S03]  /*5190*/  IMAD.MOV R10, RZ, RZ, -R3 ;  /* 0x000000ffff0a7224 */ /* 0x000fe600078e0a03 */
[----:B------:R-:W-:Y:S01]  /*51a0*/  @!P0 IADD3 R15, PT, PT, R15, -R0, RZ ;  /* 0x800000000f0f8210 */ /* 0x000fe20007ffe0ff */
[----:B------:R-:W-:Y:S01]  /*51b0*/  @!P0 IMAD R0, R11, R14, R0 ;  /* 0x0000000e0b008224 */ /* 0x000fe200078e0200 */
[----:B------:R-:W-:Y:S01]  /*51c0*/  IADD3 R11, PT, PT, -R9, RZ, RZ ;  /* 0x000000ff090b7210 */ /* 0x000fe20007ffe1ff */
[----:B------:R-:W-:Y:S02]  /*51d0*/  IMAD R13, R2, R10, R13 ;  /* 0x0000000a020d7224 */ /* 0x000fe400078e020d */
[----:B------:R-:W-:Y:S02]  /*51e0*/  @!P0 IMAD R9, R15, R72, R3 ;  /* 0x000000480f098224 */ /* 0x000fe400078e0203 */
[----:B------:R-:W-:Y:S02]  /*51f0*/  @!P0 IMAD.MOV.U32 R3, RZ, RZ, R0 ;  /* 0x000000ffff038224 */ /* 0x000fe400078e0000 */
[----:B------:R-:W-:Y:S02]  /*5200*/  IMAD R8, R6, R11, R8 ;  /* 0x0000000b06087224 */ /* 0x000fe400078e0208 */
[----:B------:R-:W-:Y:S02]  /*5210*/  IMAD R13, R3, R2, R13 ;  /* 0x00000002030d7224 */ /* 0x000fe400078e020d */
[----:B------:R-:W-:Y:S02]  /*5220*/  IMAD R8, R9, R6, R8 ;  /* 0x0000000609087224 */ /* 0x000fe400078e0208 */
.L_x_100:
[----:B------:R-:W-:Y:S05]  /*5230*/  BRA.U UP1, `(.L_x_101) ;  /* 0x0000000101107547 */ /* 0x000fea000b800000 */
[----:B------:R-:W-:Y:S04]  /*5240*/  MOV R0, UR13 ;  /* 0x0000000d00007c02 */ /* 0x000fe80008000f00 */
[----:B------:R-:W-:Y:S04]  /*5250*/  SHF.L.U32 R3, R0, 0x1f, RZ ;  /* 0x0000001f00037819 */ /* 0x000fe800000006ff */
[----:B------:R-:W1:Y:S02]  /*5260*/  SYNCS.PHASECHK.TRANS64.TRYWAIT P0, [UR6+0x238], R3 ;  /* 0x00023803ff0075a7 */ /* 0x000e640008001106 */
[----:B-1----:R-:W-:Y:S05]  /*5270*/  @!P0 BRA `(.L_x_102) ;  /* 0x0000003c00108947 */ /* 0x002fea0003800000 */
.L_x_101:
[----:B------:R-:W-:Y:S05]  /*5280*/  BRA.U !UP3, `(.L_x_103) ;  /* 0x000000010b347547 */ /* 0x000fea000b800000 */
[----:B------:R-:W-:Y:S01]  /*5290*/  UPLOP3.LUT UP0, UPT, UPT, UPT, UP2, 0x80, 0x8 ;  /* 0x000000000008789c */ /* 0x000fe20003f0f020 */
[----:B-1----:R-:W-:Y:S02]  /*52a0*/  HFMA2 R0, -RZ, RZ, 0, 5.9604644775390625e-08 ;  /* 0x00000001ff007431 */ /* 0x002fe400000001ff */
[----:B------:R-:W-:Y:S03]  /*52b0*/  IMAD.MOV.U32 R164, RZ, RZ, 0x1 ;  /* 0x00000001ffa47424 */ /* 0x000fe600078e00ff */
[----:B------:R-:W-:Y:S05]  /*52c0*/  PLOP3.LUT P0, PT, PT, PT, UP0, 0x80, 0x8 ;  /* 0x000000000008781c */ /* 0x000fea0003f0f008 */
[----:B------:R-:W1:Y:S01]  /*52d0*/  @UP0 LDCU.64 UR8, c[0x0][0x888] ;  /* 0x00011100ff0807ac */ /* 0x000e620008000a00 */
[----:B------:R-:W-:Y:S07]  /*52e0*/  @UP0 UIMAD UR7, UR36, UR4, URZ ;  /* 0x00000004240702a4 */ /* 0x000fee000f8e02ff */
[----:B------:R-:W-:Y:S01]  /*52f0*/  @!P0 PRMT R164, R0, 0x7610, R164 ;  /* 0x0000761000a48816 */ /* 0x000fe200000000a4 */
[----:B-1----:R-:W-:Y:S03]  /*5300*/  @UP0 UIMAD.WIDE UR8, UR7, 0x4, UR8 ;  /* 0x00000004070808a5 */ /* 0x002fe6000f8e0208 */
[----:B------:R-:W1:Y:S03]  /*5310*/  @!UP0 LDCU UR7, c[0x0][0x880] ;  /* 0x00011000ff0787ac */ /* 0x000e660008000800 */
[----:B------:R-:W-:Y:S01]  /*5320*/  IMAD.U32 R10, RZ, RZ, UR8 ;  /* 0x00000008ff0a7e24 */ /* 0x000fe2000f8e00ff */
[----:B------:R-:W-:Y:S05]  /*5330*/  MOV R11, UR9 ;  /* 0x00000009000b7c02 */ /* 0x000fea0008000f00 */
[----:B-----5:R3:W5:Y:S02]  /*5340*/  @P0 LDG.E R81, desc[UR40][R10.64] ;  /* 0x000000280a510981 */ /* 0x020764000c1e1900 */
[----:B-1-3--:R-:W-:Y:S07]  /*5350*/  @!P0 IMAD.U32 R81, RZ, RZ, UR7 ;  /* 0x00000007ff518e24 */ /* 0x00afee000f8e00ff */
.L_x_103:
[----:B-----5:R-:W-:Y:S01]  /*5360*/  @!P4 FSETP.EQ.AND P5, PT, R81, RZ, PT ;  /* 0x000000ff5100c20b */ /* 0x020fe20003fa2000 */
[----:B------:R-:W-:Y:S01]  /*5370*/  @!UPT UIADD3 URZ, UPT, UPT, URZ, URZ, URZ ;  /* 0x000000fffffff290 */ /* 0x000fe2000fffe0ff */
[----:B------:R-:W-:Y:S11]  /*5380*/  @!P4 BRA `(.L_x_104) ;  /* 0x000000000014c947 */ /* 0x000ff60003800000 */
[----:B------:R-:W-:Y:S02]  /*5390*/  LOP3.LUT P0, RZ, R164, 0xff, RZ, 0xc0, !PT ;  /* 0x000000ffa4ff7812 */ /* 0x000fe4000780c0ff */
[----:B------:R-:W-:Y:S04]  /*53a0*/  PLOP3.LUT P5, PT, PT, PT, UP0, 0x80, 0x8 ;  /* 0x000000000008781c */ /* 0x000fe80003faf008 */
[----:B------:R-:W-:Y:S07]  /*53b0*/  PLOP3.LUT P5, PT, P5, PT, PT, 0x8, 0x80 ;  /* 0x000000000080781c */ /* 0x000fee0002fae170 */
[----:B------:R-:W-:Y:S11]  /*53c0*/  @P0 FSETP.EQ.AND P5, PT, R81, RZ, PT ;  /* 0x000000ff5100020b */ /* 0x000ff60003fa2000 */
[----:B------:R-:W-:Y:S02]  /*53d0*/  @!UPT UIADD3 URZ, UPT, UPT, URZ, URZ, URZ ;  /* 0x000000fffffff290 */ /* 0x000fe4000fffe0ff */
.L_x_104:
[----:B------:R-:W3:Y:S01]  /*53e0*/  SYNCS.PHASECHK.TRANS64.TRYWAIT P4, [UR6+0x228], R26 ;  /* 0x0002281aff0075a7 */ /* 0x000ee20008081106 */
[----:B------:R-:W-:Y:S01]  /*53f0*/  @P3 SHF.R.U32.HI R27, RZ, 0x10, R21 ;  /* 0x00000010ff1b3819 */ /* 0x000fe20000011615 */
[----:B------:R-:W-:Y:S01]  /*5400*/  VIADD R29, R29, 0x1 ;  /* 0x000000011d1d7836 */ /* 0x000fe20000000000 */
[----:B------:R-:W5:Y:S08]  /*5410*/  LDC.64 R14, c[0x0][0xb10] ;  /* 0x0002c400ff0e7b82 */ /* 0x000f700000000a00 */
[----:B------:R-:W2:Y:S08]  /*5420*/  LDC.64 R10, c[0x0][0xb18] ;  /* 0x0002c600ff0a7b82 */ /* 0x000eb00000000a00 */
[----:B-1----:R-:W1:Y:S08]  /*5430*/  @!P1 LDC R0, c[0x0][0xb20] ;  /* 0x0002c800ff009b82 */ /* 0x002e700000000800 */
[----:B------:R-:W4:Y:S01]  /*5440*/  @!P1 LDC R3, c[0x0][0xb0c] ;  /* 0x0002c300ff039b82 */ /* 0x000f220000000800 */
[----:B-----5:R-:W-:Y:S05]  /*5450*/  @!P1 IMAD.HI.U32 R14, R13, R14, RZ ;  /* 0x0000000e0d0e9227 */ /* 0x020fea00078e00ff */
[----:B------:R-:W-:Y:S01]  /*5460*/  @!P1 SHF.R.U32.HI R14, RZ, R15, R14 ;  /* 0x0000000fff0e9219 */ /* 0x000fe2000001160e */
[----:B--2---:R-:W-:Y:S01]  /*5470*/  @!P1 IMAD.HI.U32 R11, R8, R11, RZ ;  /* 0x0000000b080b9227 */ /* 0x004fe200078e00ff */
[----:B------:R-:W-:Y:S04]  /*5480*/  @!P1 ISETP.NE.AND P0, PT, R10, 0x1, PT ;  /* 0x000000010a00980c */ /* 0x000fe80003f05270 */
[----:B-1----:R-:W-:Y:S02]  /*5490*/  @!P1 SHF.R.U32.HI R9, RZ, R0, R11 ;  /* 0x00000000ff099219 */ /* 0x002fe4000001160b */
[----:B----4-:R-:W-:Y:S02]  /*54a0*/  @!P1 ISETP.NE.AND P2, PT, R3, 0x1, PT ;  /* 0x000000010300980c */ /* 0x010fe40003f45270 */
[----:B------:R-:W-:Y:S02]  /*54b0*/  @!P1 SEL R9, R8, R9, !P0 ;  /* 0x0000000908099207 */ /* 0x000fe40004000000 */
[----:B------:R-:W-:Y:S02]  /*54c0*/  ELECT P0, URZ, PT ;  /* 0x0000000000ff782f */ /* 0x000fe40003800000 */
[----:B------:R-:W-:Y:S05]  /*54d0*/  @!P1 SEL R14, R13, R14, !P2 ;  /* 0x0000000e0d0e9207 */ /* 0x000fea0005000000 */
[----:B------:R-:W-:Y:S02]  /*54e0*/  @!P1 IMAD.IADD R0, R9, 0x1, -R14 ;  /* 0x0000000109009824 */ /* 0x000fe400078e0a0e */
[----:B------:R-:W-:Y:S02]  /*54f0*/  @!P1 IMAD.IADD R9, R14, 0x1, -R9 ;  /* 0x000000010e099824 */ /* 0x000fe400078e0a09 */
[----:B------:R-:W-:Y:S02]  /*5500*/  @!P1 IMAD R13, R0, R3, R13 ;  /* 0x00000003000d9224 */ /* 0x000fe400078e020d */
[----:B------:R-:W-:Y:S01]  /*5510*/  @!P1 IMAD R8, R9, R10, R8 ;  /* 0x0000000a09089224 */ /* 0x000fe200078e0208 */
[----:B---3--:R-:W-:Y:S06]  /*5520*/  @!P4 BRA `(.L_x_105) ;  /* 0x00000038007cc947 */ /* 0x008fec0003800000 */
.L_x_216:
[----:B------:R-:W-:Y:S01]  /*5530*/  PLOP3.LUT P5, PT, P5, P0, PT, 0xf2, 0x2f ;  /* 0x00000000002f781c */ /* 0x000fe20002fa1e72 */
[----:B------:R-:W-:Y:S01]  /*5540*/  UMOV UR14, 0x0 ;  /* 0x00000000000e7882 */ /* 0x000fe20000000000 */
[----:B------:R-:W-:Y:S01]  /*5550*/  LOP3.LUT R30, R30, 0x1, RZ, 0x3c, !PT ;  /* 0x000000011e1e7812 */ /* 0x000fe200078e3cff */
[----:B------:R-:W-:Y:S01]  /*5560*/  UMOV UR15, 0x10000000 ;  /* 0x10000000000f7882 */ /* 0x000fe20000000000 */
[----:B------:R-:W-:Y:S01]  /*5570*/  UMOV UR12, UR36 ;  /* 0x00000024000c7c82 */ /* 0x000fe20008000000 */
[----:B------:R-:W-:Y:S08]  /*5580*/  @P3 R2UR UR36, R27 ;  /* 0x000000001b2432ca */ /* 0x000ff000000e0000 */
[----:B-1----:R-:W-:Y:S01]  /*5590*/  @!P5 IADD3 R3, P0, PT, R32, 0x580, RZ ;  /* 0x000005802003d810 */ /* 0x002fe20007f1e0ff */
[----:B------:R-:W-:Y:S01]  /*55a0*/  @!P5 IMAD.SHL.U32 R155, R155, 0x40, RZ ;  /* 0x000000409b9bd824 */ /* 0x000fe200078e00ff */
[----:B------:R-:W-:Y:S01]  /*55b0*/  VOTEU.ALL UP1, P5 ;  /* 0x0000000000ff7886 */ /* 0x000fe20002820000 */
[----:B------:R-:W-:Y:S01]  /*55c0*/  @!P5 IMAD.SHL.U32 R165, R165, 0x80, RZ ;  /* 0x00000080a5a5d824 */ /* 0x000fe200078e00ff */
[----:B------:R-:W-:Y:S01]  /*55d0*/  @!P5 R2UR UR8, R3 ;  /* 0x000000000308d2ca */ /* 0x000fe200000e0000 */
[----:B------:R-:W-:Y:S01]  /*55e0*/  @!P5 IMAD.X R0, RZ, RZ, R33, P0 ;  /* 0x000000ffff00d224 */ /* 0x000fe200000e0621 */
[----:B------:R-:W-:Y:S01]  /*55f0*/  @!P5 R2UR UR10, R155 ;  /* 0x000000009b0ad2ca */ /* 0x000fe200000e0000 */
[----:B------:R-:W-:Y:S01]  /*5600*/  @!UP1 UIADD3 UR9, UPT, UPT, UR6, 0x220, URZ ;  /* 0x0000022006099890 */ /* 0x000fe2000fffe0ff */
[----:B------:R-:W-:Y:S01]  /*5610*/  @!P5 R2UR UR11, R165 ;  /* 0x00000000a50bd2ca */ /* 0x000fe200000e0000 */
[----:B------:R-:W-:Y:S01]  /*5620*/  IMAD.IADD R155, R8, 0x1, R143 ;  /* 0x00000001089b7824 */ /* 0x000fe200078e028f */
[----:B------:R-:W-:Y:S01]  /*5630*/  @!P5 R2UR UR7, R0 ;  /* 0x000000000007d2ca */ /* 0x000fe200000e0000 */
[----:B------:R-:W-:Y:S01]  /*5640*/  IMAD.IADD R165, R13, 0x1, R154 ;  /* 0x000000010da57824 */ /* 0x000fe200078e029a */
[C---:B------:R-:W-:Y:S04]  /*5650*/  ISETP.NE.AND P0, PT, R29.reuse, 0x2, PT ;  /* 0x000000021d00780c */ /* 0x040fe80003f05270 */
[----:B------:R-:W-:Y:S01]  /*5660*/  SEL R3, RZ, 0x1, P0 ;  /* 0x00000001ff037807 */ /* 0x000fe20000000000 */
[----:B------:R-:W-:Y:S01]  /*5670*/  IMAD.U32 R10, RZ, RZ, UR8 ;  /* 0x00000008ff0a7e24 */ /* 0x000fe2000f8e00ff */
[----:B------:R-:W-:Y:S01]  /*5680*/  @!UP1 UIADD3 UR8, UPT, UPT, UR6, 0x400, URZ ;  /* 0x0000040006089890 */ /* 0x000fe2000fffe0ff */
[----:B------:R-:W-:Y:S01]  /*5690*/  SEL R29, R29, RZ, P0 ;  /* 0x000000ff1d1d7207 */ /* 0x000fe20000000000 */
[----:B------:R-:W-:Y:S01]  /*56a0*/  VOTEU.ALL UP1, P5 ;  /* 0x0000000000ff7886 */ /* 0x000fe20002820000 */
[----:B------:R-:W-:Y:S02]  /*56b0*/  LOP3.LUT R28, R28, R3, RZ, 0x3c, !PT ;  /* 0x000000031c1c7212 */ /* 0x000fe400078e3cff */
[----:B------:R-:W-:Y:S01]  /*56c0*/  IMAD.U32 R11, RZ, RZ, UR7 ;  /* 0x00000007ff0b7e24 */ /* 0x000fe2000f8e00ff */
[----:B------:R-:W-:Y:S04]  /*56d0*/  @!P5 R2UR UR16, R10 ;  /* 0x000000000a10d2ca */ /* 0x000fe800000e0000 */
[----:B------:R-:W-:Y:S11]  /*56e0*/  @!P5 R2UR UR17, R11 ;  /* 0x000000000b11d2ca */ /* 0x000ff600000e0000 */
[----:B------:R-:W-:Y:S02]  /*56f0*/  @!UPT UIADD3 URZ, UPT, UPT, URZ, URZ, URZ ;  /* 0x000000fffffff290 */ /* 0x000fe4000fffe0ff */
[----:B------:R3:W-:Y:S01]  /*5700*/  @!UP1 UTMALDG.3D [UR8], [UR16], desc[UR14] ;  /* 0x00000e08100095b4 */ /* 0x0007e20008011000 */
[----:B------:R3:W-:Y:S01]  /*5710*/  @!P5 SYNCS.ARRIVE.TRANS64.RED.A0TR RZ, [UR6+0x220], R25 ;  /* 0x00022019ffffd9a7 */ /* 0x0007e20008300406 */
[----:B------:R-:W-:Y:S01]  /*5720*/  UPLOP3.LUT UP1, UPT, UPT, UPT, UPT, 0x80, 0x8 ;  /* 0x000000000008789c */ /* 0x000fe20003f2f070 */
[----:B------:R-:W-:Y:S01]  /*5730*/  SYNCS.ARRIVE.TRANS64.RED.A1T0 RZ, [UR37], RZ ;  /* 0x000000ffffff79a7 */ /* 0x000fe20008100425 */
[----:B------:R-:W-:Y:S09]  /*5740*/  @P3 BRA `(.L_x_106) ;  /* 0xfffffff400b43947 */ /* 0x000ff2000383ffff */
[----:B------:R-:W-:Y:S07]  /*5750*/  MOV R0, UR6 ;  /* 0x0000000600007c02 */ /* 0x000fee0008000f00 */
.L_x_107:
[----:B-1----:R-:W-:-:S04]  /*5760*/  SHF.L.U32 R3, R30, 0x1f, RZ ;  /* 0x0000001f1e037819 */ /* 0x002fc800000006ff */
[----:B------:R1:W2:Y:S03]  /*5770*/  SYNCS.PHASECHK.TRANS64.TRYWAIT P0, [R0+URZ+0x228], R3 ;  /* 0x00022803000075a7 */ /* 0x0002a600080011ff */
[----:B--2---:R-:W-:Y:S05]  /*5780*/  @!P0 NANOSLEEP.SYNCS 0x989680 ;  /* 0x009896800000895d */ /* 0x004fea0003900000 */
[----:B------:R-:W2:Y:S02]  /*5790*/  @!P0 SYNCS.PHASECHK.TRANS64 P0, [R0+URZ+0x228], R3 ;  /* 0x00022803000085a7 */ /* 0x000ea400080010ff */
[----:B--23--:R-:W-:Y:S05]  /*57a0*/  @P0 EXIT ;  /* 0x000000000000094d */ /* 0x00cfea0003800000 */
[----:B------:R-:W-:Y:S05]  /*57b0*/  BRA `(.L_x_107) ;  /* 0xfffffffc00e87947 */ /* 0x000fea000383ffff */
.L_x_98:
[----:B------:R-:W-:-:S06]  /*57c0*/  UISETP.GE.AND UP1, UPT, UR8, 0x4, UPT ;  /* 0x000000040800788c */ /* 0x000fcc000bf26270 */
[----:B------:R-:W-:-:S13]  /*57d0*/  PLOP3.LUT P0, PT, PT, PT, UP1, 0x80, 0x8 ;  /* 0x000000000008781c */ /* 0x000fda0003f0f018 */
[----:B------:R-:W-:Y:S05]  /*57e0*/  @!P0 EXIT ;  /* 0x000000000000894d */ /* 0x000fea0003800000 */
[----:B------:R-:W-:Y:S01]  /*57f0*/  BAR.SYNC.DEFER_BLOCKING 0x6, 0xa0 ;  /* 0x0182800000007b1d */ /* 0x000fe20000010000 */
[C---:B------:R-:W-:Y:S02]  /*5800*/  IMAD.SHL.U32 R3, R166.reuse, 0x40, RZ ;  /* 0x00000040a6037824 */ /* 0x040fe400078e00ff */
[----:B------:R-:W-:Y:S02]  /*5810*/  HFMA2 R76, -RZ, RZ, 0, 0 ;  /* 0x00000000ff4c7431 */ /* 0x000fe400000001ff */
[C---:B------:R-:W-:Y:S01]  /*5820*/  IMAD.SHL.U32 R168, R166.reuse, 0x8, RZ ;  /* 0x00000008a6a87824 */ /* 0x040fe200078e00ff */
[----:B------:R-:W-:Y:S01]  /*5830*/  CS2R R174, SRZ ;  /* 0x0000000000ae7805 */ /* 0x000fe2000001ff00 */
[----:B------:R-:W-:Y:S01]  /*5840*/  IMAD.U32 R79, R166, 0x10000, RZ ;  /* 0x00010000a64f7824 */ /* 0x000fe200078e00ff */
[----:B------:R-:W-:Y:S01]  /*5850*/  UMOV UR43, 0x400 ;  /* 0x00000400002b7882 */ /* 0x000fe20000000000 */
[----:B------:R-:W-:Y:S01]  /*5860*/  LOP3.LUT R5, R3, 0x180, RZ, 0xc0, !PT ;  /* 0x0000018003057812 */ /* 0x000fe200078ec0ff */
[----:B------:R-:W-:Y:S01]  /*5870*/  ULEA UR43, UR37, UR43, 0x18 ;  /* 0x0000002b252b7291 */ /* 0x000fe2000f8ec0ff */
[----:B------:R-:W1:Y:S01]  /*5880*/  LDC R167, c[0x0][0x370] ;  /* 0x0000dc00ffa77b82 */ /* 0x000e620000000800 */
[----:B------:R-:W-:Y:S01]  /*5890*/  LOP3.LUT R79, R79, 0x600000, RZ, 0xc0, !PT ;  /* 0x006000004f4f7812 */ /* 0x000fe200078ec0ff */
[----:B------:R-:W-:Y:S01]  /*58a0*/  IMAD.MOV.U32 R181, RZ, RZ, RZ ;  /* 0x000000ffffb57224 */ /* 0x000fe200078e00ff */
[----:B------:R-:W-:Y:S01]  /*58b0*/  LOP3.LUT R168, R5, 0x30, R168, 0xf8, !PT ;  /* 0x0000003005a87812 */ /* 0x000fe200078ef8a8 */
[----:B------:R-:W-:Y:S01]  /*58c0*/  UIADD3 UR4, UPT, UPT, UR43, 0x2400, URZ ;  /* 0x000024002b047890 */ /* 0x000fe2000fffe0ff */
[----:B------:R-:W-:Y:S01]  /*58d0*/  IMAD.MOV.U32 R173, RZ, RZ, RZ ;  /* 0x000000ffffad7224 */ /* 0x000fe200078e00ff */
[----:B------:R-:W2:Y:S01]  /*58e0*/  LDCU.64 UR46, c[0x0][0x348] ;  /* 0x00006900ff2e77ac */ /* 0x000ea20008000a00 */
[----:B------:R-:W-:Y:S01]  /*58f0*/  LOP3.LUT R168, R168, 0x1e40, R3, 0xf8, !PT ;  /* 0x00001e40a8a87812 */ /* 0x000fe200078ef803 */
[----:B------:R-:W4:Y:S01]  /*5900*/  LDC R74, c[0x0][0xb0c] ;  /* 0x0002c300ff4a7b82 */ /* 0x000f220000000800 */
[----:B------:R-:W-:Y:S01]  /*5910*/  IMAD.SHL.U32 R3, R166, 0x10, RZ ;  /* 0x00000010a6037824 */ /* 0x000fe200078e00ff */
[----:B------:R-:W-:Y:S01]  /*5920*/  MOV R179, UR4 ;  /* 0x0000000400b37c02 */ /* 0x000fe20008000f00 */
[----:B------:R-:W1:Y:S03]  /*5930*/  LDCU.64 UR38, c[0x0][0x888] ;  /* 0x00011100ff2677ac */ /* 0x000e660008000a00 */
[C---:B------:R-:W-:Y:S01]  /*5940*/  LOP3.LUT R5, R3.reuse, 0x20, RZ, 0xc0, !PT ;  /* 0x0000002003057812 */ /* 0x040fe200078ec0ff */
[----:B------:R-:W3:Y:S01]  /*5950*/  LDS R0, [UR43+0x2f0] ;  /* 0x0002f02bff007984 */ /* 0x000ee20008000800 */
[----:B------:R-:W1:Y:S01]  /*5960*/  LDC R170, c[0x0][0xb20] ;  /* 0x0002c800ffaa7b82 */ /* 0x000e620000000800 */
[----:B------:R-:W-:Y:S01]  /*5970*/  LOP3.LUT R3, R3, 0x40, RZ, 0xc0, !PT ;  /* 0x0000004003037812 */ /* 0x000fe200078ec0ff */
[----:B------:R-:W-:-:S06]  /*5980*/  UIADD3 UR42, UPT, UPT, UR43, 0x400, URZ ;  /* 0x000004002b2a7890 */ /* 0x000fcc000fffe0ff */
[----:B------:R-:W1:Y:S08]  /*5990*/  LDC R73, c[0x0][0xb30] ;  /* 0x0002cc00ff497b82 */ /* 0x000e700000000800 */
[----:B------:R-:W1:Y:S08]  /*59a0*/  LDC.64 R152, c[0x0][0xb10] ;  /* 0x0002c400ff987b82 */ /* 0x000e700000000a00 */
[----:B------:R-:W1:Y:S08]  /*59b0*/  LDC.64 R70, c[0x0][0xb18] ;  /* 0x0002c600ff467b82 */ /* 0x000e700000000a00 */
[----:B------:R-:W1:Y:S01]  /*59c0*/  LDC.64 R148, c[0x0][0x888] ;  /* 0x00022200ff947b82 */ /* 0x000e620000000a00 */
[----:B---3--:R-:W-:-:S07]  /*59d0*/  IMAD.IADD R79, R0, 0x1, R79 ;  /* 0x00000001004f7824 */ /* 0x008fce00078e024f */
[----:B------:R-:W3:Y:S01]  /*59e0*/  LDC.64 R68, c[0x0][0xb28] ;  /* 0x0002ca00ff447b82 */ /* 0x000ee20000000a00 */
[----:B------:R-:W-:-:S05]  /*59f0*/  VIADD R0, R168, UR43 ;  /* 0x0000002ba8007c36 */ /* 0x000fca0008000000 */
[--C-:B------:R-:W-:Y:S02]  /*5a00*/  IADD3 R178, PT, PT, -R5, 0x400, R0.reuse ;  /* 0x0000040005b27810 */ /* 0x100fe40007ffe100 */
[----:B------:R-:W1:Y:S01]  /*5a10*/  LDC.64 R150, c[0x0][0x890] ;  /* 0x00022400ff967b82 */ /* 0x000e620000000a00 */
[----:B------:R-:W-:Y:S02]  /*5a20*/  IADD3 R177, PT, PT, -R3, 0x400, R0 ;  /* 0x0000040003b17810 */ /* 0x000fe40007ffe100 */
[----:B------:R-:W-:-:S05]  /*5a30*/  IMAD.IADD R176, R178, 0x1, -R3 ;  /* 0x00000001b2b07824 */ /* 0x000fca00078e0a03 */
[----:B------:R-:W1:Y:S08]  /*5a40*/  LDC.64 R146, c[0x0][0x8b0] ;  /* 0x00022c00ff927b82 */ /* 0x000e700000000a00 */
[----:B------:R-:W1:Y:S08]  /*5a50*/  LDC.64 R144, c[0x0][0x8a8] ;  /* 0x00022a00ff907b82 */ /* 0x000e700000000a00 */
[----:B--2-4-:R-:W1:Y:S02]  /*5a60*/  LDC R172, c[0x0][0x374] ;  /* 0x0000dd00ffac7b82 */ /* 0x014e640000000800 */
.L_x_125:
[C---:B------:R-:W-:Y:S02]  /*5a70*/  LEA R0, R181.reuse, UR43, 0x3 ;  /* 0x0000002bb5007c11 */ /* 0x040fe4000f8e18ff */
[----:B------:R-:W-:Y:S02]  /*5a80*/  SHF.L.U32 R3, R174, 0x1f, RZ ;  /* 0x0000001fae037819 */ /* 0x000fe400000006ff */
[----:B------:R-:W-:Y:S02]  /*5a90*/  LEA R16, R181, UR43, 0x4 ;  /* 0x0000002bb5107c11 */ /* 0x000fe4000f8e20ff */
[----:B--2---:R-:W2:Y:S02]  /*5aa0*/  SYNCS.PHASECHK.TRANS64.TRYWAIT P0, [R0+URZ+0x240], R3 ;  /* 0x00024003000075a7 */ /* 0x004ea400080011ff */
[----:B-12---:R-:W-:Y:S05]  /*5ab0*/  @!P0 BRA `(.L_x_108) ;  /* 0x0000003400308947 */ /* 0x006fea0003800000 */
.L_x_217:
[----:B------:R-:W4:Y:S01]  /*5ac0*/  LDC.64 R12, c[0x0][0xb10] ;  /* 0x0002c400ff0c7b82 */ /* 0x000f220000000a00 */
[----:B------:R-:W3:Y:S01]  /*5ad0*/  LDS.128 R16, [R16+0x2d0] ;  /* 0x0002d00010107984 */ /* 0x000ee20000000c00 */
[----:B-1----:R-:W-:Y:S01]  /*5ae0*/  ISETP.NE.AND P1, PT, R73, 0x1, PT ;  /* 0x000000014900780c */ /* 0x002fe20003f25270 */
[----:B--2---:R-:W-:Y:S01]  /*5af0*/  VIADD R0, R0, 0x250 ;  /* 0x0000025000007836 */ /* 0x004fe20000000000 */
[----:B------:R-:W-:Y:S04]  /*5b00*/  ISETP.GE.AND P0, PT, R72, 0x1, PT ;  /* 0x000000014800780c */ /* 0x000fe80003f06270 */
[----:B------:R-:W1:Y:S01]  /*5b10*/  LDC.64 R10, c[0x0][0xb18] ;  /* 0x0002c600ff0a7b82 */ /* 0x000e620000000a00 */
[----:B------:R-:W-:Y:S01]  /*5b20*/  PRMT R0, RZ, 0x654, R0 ;  /* 0x00000654ff007816 */ /* 0x000fe20000000000 */
[----:B------:R-:W-:Y:S01]  /*5b30*/  @!PT LDS RZ, [RZ] ;  /* 0x00000000fffff984 */ /* 0x000fe20000000800 */
[----:B------:R-:W-:Y:S01]  /*5b40*/  @!PT LDS RZ, [RZ] ;  /* 0x00000000fffff984 */ /* 0x000fe20000000800 */
[----:B------:R-:W-:Y:S01]  /*5b50*/  @!PT LDS RZ, [RZ] ;  /* 0x00000000fffff984 */ /* 0x000fe20000000800 */
[----:B------:R-:W-:Y:S01]  /*5b60*/  @!PT LDS RZ, [RZ] ;  /* 0x00000000fffff984 */ /* 0x000fe20000000800 */
[----:B------:R2:W-:Y:S06]  /*5b70*/  MEMBAR.ALL.CTA ;  /* 0x0000000000007992 */ /* 0x0005ec0000008000 */
[----:B--2---:R-:W2:Y:S01]  /*5b80*/  FENCE.VIEW.ASYNC.S ;  /* 0x00000000000073c6 */ /* 0x004ea20000000000 */
[----:B------:R-:W1:Y:S08]  /*5b90*/  @!P1 LDC R14, c[0x0][0xb20] ;  /* 0x0002c800ff0e9b82 */ /* 0x000e700000000800 */
[----:B------:R-:W1:Y:S01]  /*5ba0*/  @!P1 LDC R9, c[0x0][0xb0c] ;  /* 0x0002c300ff099b82 */ /* 0x000e620000000800 */
[----:B--2---:R2:W-:Y:S01]  /*5bb0*/  SYNCS.ARRIVE.TRANS64.RED.A1T0 RZ, [R0+URZ], RZ ;  /* 0x000000ff00ff79a7 */ /* 0x0045e200081004ff */
[----:B---3--:R-:W-:Y:S04]  /*5bc0*/  LOP3.LUT P4, RZ, R18, 0x1, RZ, 0xc0, !PT ;  /* 0x0000000112ff7812 */ /* 0x008fe8000788c0ff */
[----:B------:R-:W-:Y:S09]  /*5bd0*/  P2R R180, PR, RZ, 0x10 ;  /* 0x00000010ffb47803 */ /* 0x000ff20000000000 */
[----:B------:R-:W-:Y:S02]  /*5be0*/  @P4 MOV R77, R16 ;  /* 0x00000010004d4202 */ /* 0x000fe40000000f00 */
[----:B------:R-:W-:Y:S01]  /*5bf0*/  @P4 LOP3.LUT R75, R17, 0xffff, RZ, 0xc0, !PT ;  /* 0x0000ffff114b4812 */ /* 0x000fe200078ec0ff */
[----:B--2-4-:R-:W-:Y:S06]  /*5c00*/  @!P0 BRA `(.L_x_109) ;  /* 0x0000000000a48947 */ /* 0x014fec0003800000 */
[----:B------:R-:W-:Y:S01]  /*5c10*/  IMAD.HI.U32 R21, R172, R71, RZ ;  /* 0x00000047ac157227 */ /* 0x000fe200078e00ff */
[----:B------:R-:W-:Y:S02]  /*5c20*/  ISETP.NE.AND P0, PT, R70, 0x1, PT ;  /* 0x000000014600780c */ /* 0x000fe40003f05270 */
[----:B------:R-:W-:Y:S01]  /*5c30*/  ISETP.NE.AND P2, PT, R72, 0x1, PT ;  /* 0x000000014800780c */ /* 0x000fe20003f45270 */
[----:B------:R-:W-:Y:S01]  /*5c40*/  IMAD.HI.U32 R20, R167, R152, RZ ;  /* 0x00000098a7147227 */ /* 0x000fe200078e00ff */
[----:B------:R-:W-:Y:S02]  /*5c50*/  SHF.R.U32.HI R21, RZ, R170, R21 ;  /* 0x000000aaff157219 */ /* 0x000fe40000011615 */
[----:B------:R-:W-:Y:S01]  /*5c60*/  ISETP.NE.AND P3, PT, R74, 0x1, PT ;  /* 0x000000014a00780c */ /* 0x000fe20003f65270 */
[----:B------:R-:W-:Y:S01]  /*5c70*/  IMAD.HI.U32 R24, R77, R152, RZ ;  /* 0x000000984d187227 */ /* 0x000fe200078e00ff */
[----:B------:R-:W-:Y:S02]  /*5c80*/  SHF.R.U32.HI R20, RZ, R153, R20 ;  /* 0x00000099ff147219 */ /* 0x000fe40000011614 */
[----:B------:R-:W-:Y:S01]  /*5c90*/  SEL R3, R172, R21, !P0 ;  /* 0x00000015ac037207 */ /* 0x000fe20004000000 */
[----:B------:R-:W-:Y:S01]  /*5ca0*/  IMAD.HI.U32 R21, R75, R71, RZ ;  /* 0x000000474b157227 */ /* 0x000fe200078e00ff */
[----:B------:R-:W-:Y:S02]  /*5cb0*/  SEL R7, R167, R20, !P3 ;  /* 0x00000014a7077207 */ /* 0x000fe40005800000 */
[----:B------:R-:W-:Y:S01]  /*5cc0*/  SHF.R.U32.HI R24, RZ, R153, R24 ;  /* 0x00000099ff187219 */ /* 0x000fe20000011618 */
[-C--:B------:R-:W-:Y:S04]  /*5cd0*/  IMAD.HI.U32 R20, R3, R68.reuse, RZ ;  /* 0x0000004403147227 */ /* 0x080fe800078e00ff */
[----:B------:R-:W-:Y:S01]  /*5ce0*/  IMAD.HI.U32 R22, R7, R68, RZ ;  /* 0x0000004407167227 */ /* 0x000fe200078e00ff */
[-C--:B------:R-:W-:Y:S02]  /*5cf0*/  @P2 SHF.R.U32.HI R3, RZ, R69.reuse, R20 ;  /* 0x00000045ff032219 */ /* 0x080fe40000011614 */
[----:B------:R-:W-:Y:S02]  /*5d00*/  SHF.R.U32.HI R20, RZ, R170, R21 ;  /* 0x000000aaff147219 */ /* 0x000fe40000011615 */
[----:B------:R-:W-:Y:S01]  /*5d10*/  @P2 SHF.R.U32.HI R7, RZ, R69, R22 ;  /* 0x00000045ff072219 */ /* 0x000fe20000011616 */
[C---:B------:R-:W-:Y:S01]  /*5d20*/  IMAD R2, R72.reuse, R3, RZ ;  /* 0x0000000348027224 */ /* 0x040fe200078e02ff */
[----:B------:R-:W-:Y:S02]  /*5d30*/  SEL R5, R75, R20, !P0 ;  /* 0x000000144b057207 */ /* 0x000fe40004000000 */
[----:B------:R-:W-:Y:S01]  /*5d40*/  SEL R3, R77, R24, !P3 ;  /* 0x000000184d037207 */ /* 0x000fe20005800000 */
[----:B------:R-:W-:Y:S01]  /*5d50*/  IMAD R4, R72, R7, RZ ;  /* 0x0000000748047224 */ /* 0x000fe200078e02ff */
[C---:B------:R-:W-:Y:S01]  /*5d60*/  ISETP.GE.AND P0, PT, R5.reuse, R2, PT ;  /* 0x000000020500720c */ /* 0x040fe20003f06270 */
[----:B------:R-:W-:Y:S03]  /*5d70*/  IMAD.HI.U32 R6, R5, R68, RZ ;  /* 0x0000004405067227 */ /* 0x000fe600078e00ff */
[----:B------:R-:W-:Y:S01]  /*5d80*/  ISETP.GE.OR P0, PT, R3, R4, P0 ;  /* 0x000000040300720c */ /* 0x000fe20000706670 */
[----:B------:R-:W-:Y:S01]  /*5d90*/  IMAD.MOV R4, RZ, RZ, -R3 ;  /* 0x000000ffff047224 */ /* 0x000fe200078e0a03 */
[-C--:B------:R-:W-:Y:S03]  /*5da0*/  SHF.R.U32.HI R6, RZ, R69.reuse, R6 ;  /* 0x00000045ff067219 */ /* 0x080fe60000011606 */
[----:B------:R-:W-:Y:S01]  /*5db0*/  IMAD R77, R74, R4, R77 ;  /* 0x000000044a4d7224 */ /* 0x000fe200078e024d */
[----:B------:R-:W-:Y:S05]  /*5dc0*/  SEL R15, R5, R6, !P2 ;  /* 0x00000006050f7207 */ /* 0x000fea0005000000 */
[----:B------:R-:W-:Y:S02]  /*5dd0*/  IMAD.MOV R6, RZ, RZ, -R15 ;  /* 0x000000ffff067224 */ /* 0x000fe400078e0a0f */
[C---:B------:R-:W-:Y:S04]  /*5de0*/  @!P0 IMAD.HI.U32 R2, R3.reuse, R68, RZ ;  /* 0x0000004403028227 */ /* 0x040fe800078e00ff */
[----:B------:R-:W-:Y:S01]  /*5df0*/  IMAD R6, R72, R6, R5 ;  /* 0x0000000648067224 */ /* 0x000fe200078e0205 */
[----:B------:R-:W-:Y:S04]  /*5e00*/  @!P0 SHF.R.U32.HI R2, RZ, R69, R2 ;  /* 0x00000045ff028219 */ /* 0x000fe80000011602 */
[----:B------:R-:W-:Y:S02]  /*5e10*/  @!P0 SEL R0, R3, R2, !P2 ;  /* 0x0000000203008207 */ /* 0x000fe40005000000 */
[----:B------:R-:W-:Y:S02]  /*5e20*/  IADD3 R2, PT, PT, -R5, RZ, RZ ;  /* 0x000000ff05027210 */ /* 0x000fe40007ffe1ff */
[----:B------:R-:W-:Y:S01]  /*5e30*/  @!P0 IADD3 R8, PT, PT, R15, -R0, RZ ;  /* 0x800000000f088210 */ /* 0x000fe20007ffe0ff */
[----:B------:R-:W-:Y:S02]  /*5e40*/  @!P0 IMAD R0, R7, R6, R0 ;  /* 0x0000000607008224 */ /* 0x000fe400078e0200 */
[----:B------:R-:W-:Y:S02]  /*5e50*/  IMAD R75, R70, R2, R75 ;  /* 0x00000002464b7224 */ /* 0x000fe400078e024b */
[----:B------:R-:W-:Y:S02]  /*5e60*/  @!P0 IMAD R5, R8, R72, R3 ;  /* 0x0000004808058224 */ /* 0x000fe400078e0203 */
[----:B------:R-:W-:Y:S04]  /*5e70*/  @!P0 IMAD.MOV.U32 R3, RZ, RZ, R0 ;  /* 0x000000ffff038224 */ /* 0x000fe800078e0000 */
[----:B------:R-:W-:Y:S02]  /*5e80*/  IMAD R77, R3, R74, R77 ;  /* 0x0000004a034d7224 */ /* 0x000fe400078e024d */
[----:B------:R-:W-:Y:S07]  /*5e90*/  IMAD R75, R5, R70, R75 ;  /* 0x00000046054b7224 */ /* 0x000fee00078e024b */
.L_x_109:
[----:B------:R-:W-:Y:S01]  /*5ea0*/  @!P1 IMAD.HI.U32 R0, R77, R12, RZ ;  /* 0x0000000c4d009227 */ /* 0x000fe200078e00ff */
[----:B-1----:R-:W-:Y:S01]  /*5eb0*/  @!P1 ISETP.NE.AND P0, PT, R10, 0x1, PT ;  /* 0x000000010a00980c */ /* 0x002fe20003f05270 */
[----:B------:R-:W-:Y:S01]  /*5ec0*/  ULOP3.LUT UP0, URZ, UR42, 0x1b0, URZ, 0xc0, !UPT ;  /* 0x000001b02aff7892 */ /* 0x000fe2000f80c0ff */
[----:B------:R-:W-:Y:S01]  /*5ed0*/  @!P1 ISETP.NE.AND P2, PT, R9, 0x1, PT ;  /* 0x000000010900980c */ /* 0x000fe20003f45270 */
[----:B------:R-:W-:Y:S01]  /*5ee0*/  @!P1 IMAD.HI.U32 R3, R75, R11, RZ ;  /* 0x0000000b4b039227 */ /* 0x000fe200078e00ff */
[----:B------:R-:W-:Y:S02]  /*5ef0*/  @!P1 SHF.R.U32.HI R0, RZ, R13, R0 ;  /* 0x0000000dff009219 */ /* 0x000fe40000011600 */
[----:B------:R-:W-:Y:S01]  /*5f00*/  @P4 SHF.R.U32.HI R171, RZ, 0x10, R17 ;  /* 0x00000010ffab4819 */ /* 0x000fe20000011611 */
[----:B------:R-:W-:Y:S01]  /*5f10*/  VIADD R181, R181, 0x1 ;  /* 0x00000001b5b57836 */ /* 0x000fe20000000000 */
[----:B------:R-:W-:Y:S02]  /*5f20*/  @!P1 SHF.R.U32.HI R2, RZ, R14, R3 ;  /* 0x0000000eff029219 */ /* 0x000fe40000011603 */
[----:B------:R-:W-:Y:S02]  /*5f30*/  @!P1 SEL R3, R77, R0, !P2 ;  /* 0x000000004d039207 */ /* 0x000fe40005000000 */
[----:B------:R-:W-:Y:S05]  /*5f40*/  @!P1 SEL R2, R75, R2, !P0 ;  /* 0x000000024b029207 */ /* 0x000fea0004000000 */
[----:B------:R-:W-:Y:S02]  /*5f50*/  @!P1 IMAD.IADD R0, R2, 0x1, -R3 ;  /* 0x0000000102009824 */ /* 0x000fe400078e0a03 */
[----:B------:R-:W-:Y:S02]  /*5f60*/  @!P1 IMAD.IADD R2, R3, 0x1, -R2 ;  /* 0x0000000103029824 */ /* 0x000fe400078e0a02 */
[----:B------:R-:W-:Y:S02]  /*5f70*/  @!P1 IMAD R77, R0, R9, R77 ;  /* 0x00000009004d9224 */ /* 0x000fe400078e024d */
[----:B------:R-:W-:Y:S01]  /*5f80*/  @!P1 IMAD R75, R2, R10, R75 ;  /* 0x0000000a024b9224 */ /* 0x000fe200078e024b */
[----:B------:R-:W-:Y:S06]  /*5f90*/  BRA.U !UP0, `(.L_x_110) ;  /* 0x0000000108407547 */ /* 0x000fec000b800000 */
[----:B------:R-:W1:Y:S01]  /*5fa0*/  LDCU.64 UR8, c[0x4][0x80] ;  /* 0x01001000ff0877ac */ /* 0x000e620008000a00 */
[----:B------:R-:W-:Y:S01]  /*5fb0*/  MOV R3, 0x0 ;  /* 0x0000000000037802 */ /* 0x000fe20000000f00 */
[----:B------:R-:W-:Y:S02]  /*5fc0*/  HFMA2 R12, -RZ, RZ, 0, 5.9604644775390625e-08 ;  /* 0x00000001ff0c7431 */ /* 0x000fe400000001ff */
[----:B------:R-:W-:Y:S02]  /*5fd0*/  IMAD.MOV.U32 R8, RZ, RZ, 0x70 ;  /* 0x00000070ff087424 */ /* 0x000fe400078e00ff */
[----:B------:R-:W-:Y:S01]  /*5fe0*/  IMAD.MOV.U32 R13, RZ, RZ, RZ ;  /* 0x000000ffff0d7224 */ /* 0x000fe200078e00ff */
[----:B------:R-:W2:Y:S01]  /*5ff0*/  LDCU.64 UR6, c[0x4][0x88] ;  /* 0x01001100ff0677ac */ /* 0x000ea20008000a00 */
[----:B------:R-:W3:Y:S01]  /*6000*/  LDC.64 R2, c[0x4][R3] ;  /* 0x0100000003027b82 */ /* 0x000ee20000000a00 */
[----:B------:R-:W4:Y:S01]  /*6010*/  LDCU.64 UR4, c[0x4][0x8] ;  /* 0x01000100ff0477ac */ /* 0x000f220008000a00 */
[----:B-1----:R-:W-:Y:S01]  /*6020*/  MOV R5, UR9 ;  /* 0x0000000900057c02 */ /* 0x002fe20008000f00 */
[----:B------:R-:W-:Y:S01]  /*6030*/  IMAD.U32 R4, RZ, RZ, UR8 ;  /* 0x00000008ff047e24 */ /* 0x000fe2000f8e00ff */
[----:B--2---:R-:W-:Y:S01]  /*6040*/  MOV R7, UR7 ;  /* 0x0000000700077c02 */ /* 0x004fe20008000f00 */
[----:B------:R-:W-:Y:S01]  /*6050*/  IMAD.U32 R6, RZ, RZ, UR6 ;  /* 0x00000006ff067e24 */ /* 0x000fe2000f8e00ff */
[----:B----4-:R-:W-:Y:S01]  /*6060*/  MOV R11, UR5 ;  /* 0x00000005000b7c02 */ /* 0x010fe20008000f00 */
[----:B------:R-:W-:Y:S02]  /*6070*/  IMAD.U32 R10, RZ, RZ, UR4 ;  /* 0x00000004ff0a7e24 */ /* 0x000fe4000f8e00ff */
[----:B------:R-:W-:Y:S07]  /*6080*/  LEPC R20, `(.L_x_110) ;  /* 0x000000001014794e */ /* 0x000fee0000000000 */
[----:B---3-5:R-:W-:Y:S05]  /*6090*/  CALL.ABS.NOINC R2 ;  /* 0x0000000002007343 */ /* 0x028fea0003c00000 */
.L_x_110:
[----:B------:R-:W-:Y:S01]  /*60a0*/  LOP3.LUT P0, RZ, R179, 0x1b0, RZ, 0xc0, !PT ;  /* 0x000001b0b3ff7812 */ /* 0x000fe2000780c0ff */
[----:B------:R-:W-:Y:S11]  /*60b0*/  BSSY.RECONVERGENT B6, `(.L_x_111) ;  /* 0x0000013000067945 */ /* 0x000ff60003800200 */
[----:B------:R-:W-:Y:S01]  /*60c0*/  @!UPT UIADD3 URZ, UPT, UPT, URZ, URZ, URZ ;  /* 0x000000fffffff290 */ /* 0x000fe2000fffe0ff */
[----:B------:R-:W-:Y:S05]  /*60d0*/  @!P0 BRA `(.L_x_112) ;  /* 0x0000000000408947 */ /* 0x000fea0003800000 */
        /* <DEDUP_REMOVED lines=16> */
.L_x_112:
[----:B------:R-:W-:Y:S05]  /*61e0*/  BSYNC.RECONVERGENT B6 ;  /* 0x0000000000067941 */ /* 0x000fea0003800200 */
.L_x_111:
[----:B------:R-:W-:Y:S01]  /*61f0*/  ISETP.NE.U32.AND P3, PT, R150, RZ, PT ;  /* 0x000000ff9600720c */ /* 0x000fe20003f65070 */
[----:B------:R-:W-:Y:S01]  /*6200*/  UISETP.NE.AND UP1, UPT, UR44, URZ, UPT ;  /* 0x000000ff2c00728c */ /* 0x000fe2000bf25270 */
[----:B------:R-:W-:Y:S02]  /*6210*/  ISETP.NE.U32.AND P4, PT, R146, RZ, PT ;  /* 0x000000ff9200720c */ /* 0x000fe40003f85070 */
[----:B------:R-:W-:Y:S02]  /*6220*/  ISETP.NE.AND.EX P3, PT, R151, RZ, PT, P3 ;  /* 0x000000ff9700720c */ /* 0x000fe40003f65330 */
[----:B------:R-:W-:Y:S02]  /*6230*/  PLOP3.LUT P1, PT, PT, PT, PT, 0x8, 0x80 ;  /* 0x000000000080781c */ /* 0x000fe40003f2e170 */
[----:B------:R-:W-:Y:S02]  /*6240*/  PLOP3.LUT P0, PT, PT, PT, UP1, 0x80, 0x8 ;  /* 0x000000000008781c */ /* 0x000fe40003f0f018 */
[----:B------:R-:W-:Y:S02]  /*6250*/  ISETP.NE.AND.EX P4, PT, R147, RZ, PT, P4 ;  /* 0x000000ff9300720c */ /* 0x000fe40003f85340 */
[----:B------:R-:W1:Y:S09]  /*6260*/  @UP1 LDCU.64 UR4, c[0x0][0x888] ;  /* 0x00011100ff0417ac */ /* 0x000e720008000a00 */
[----:B------:R-:W-:Y:S01]  /*6270*/  @P0 PLOP3.LUT P1, PT, P3, PT, PT, 0x80, 0x8 ;  /* 0x000000000008081c */ /* 0x000fe20001f2f070 */
[----:B-1----:R-:W-:Y:S04]  /*6280*/  @UP1 UISETP.NE.U32.AND UP0, UPT, UR4, URZ, UPT ;  /* 0x000000ff0400128c */ /* 0x002fe8000bf05070 */
[----:B------:R-:W-:Y:S04]  /*6290*/  @UP1 UISETP.NE.AND.EX UP0, UPT, UR5, URZ, UPT, UP0 ;  /* 0x000000ff0500128c */ /* 0x000fe8000bf05300 */
[----:B------:R-:W-:Y:S01]  /*62a0*/  @UP1 USEL UR4, URZ, 0xffffffff, UP0 ;  /* 0xffffffffff041887 */ /* 0x000fe20008000000 */
[----:B------:R-:W-:Y:S11]  /*62b0*/  @!P3 BRA `(.L_x_113) ;  /* 0x00000000002cb947 */ /* 0x000ff60003800000 */
[----:B------:R-:W-:Y:S01]  /*62c0*/  ISETP.NE.U32.AND P2, PT, R148, RZ, PT ;  /* 0x000000ff9400720c */ /* 0x000fe20003f45070 */
[----:B------:R-:W-:Y:S03]  /*62d0*/  IMAD.MOV.U32 R164, RZ, RZ, 0x1 ;  /* 0x00000001ffa47424 */ /* 0x000fe600078e00ff */
[----:B------:R-:W-:Y:S11]  /*62e0*/  ISETP.NE.AND.EX P2, PT, R149, RZ, PT, P2 ;  /* 0x000000ff9500720c */ /* 0x000ff60003f45320 */
[----:B------:R-:W-:Y:S02]  /*62f0*/  @!UPT UIADD3 URZ, UPT, UPT, URZ, URZ, URZ ;  /* 0x000000fffffff290 */ /* 0x000fe4000fffe0ff */
[----:B------:R-:W1:Y:S01]  /*6300*/  @P2 LDC.64 R2, c[0x0][0x888] ;  /* 0x00022200ff022b82 */ /* 0x000e620000000a00 */
[----:B------:R-:W-:Y:S04]  /*6310*/  @P2 IMAD R0, R150, UR36, RZ ;  /* 0x0000002496002c24 */ /* 0x000fe8000f8e02ff */
[----:B-1----:R-:W-:Y:S04]  /*6320*/  @P2 IMAD.WIDE R2, R0, 0x4, R2 ;  /* 0x0000000400022825 */ /* 0x002fe800078e0202 */
[----:B------:R-:W-:Y:S01]  /*6330*/  HFMA2 R0, -RZ, RZ, 0, 5.9604644775390625e-08 ;  /* 0x00000001ff007431 */ /* 0x000fe200000001ff */
[----:B-----5:R1:W5:Y:S04]  /*6340*/  @P2 LDG.E R81, desc[UR40][R2.64] ;  /* 0x0000002802512981 */ /* 0x020368000c1e1900 */
[----:B------:R-:W-:Y:S01]  /*6350*/  @!P2 PRMT R164, R0, 0x7610, R164 ;  /* 0x0000761000a4a816 */ /* 0x000fe200000000a4 */
[----:B-1----:R-:W2:Y:S06]  /*6360*/  @!P2 LDC R81, c[0x0][0x880] ;  /* 0x00022000ff51ab82 */ /* 0x002eac0000000800 */
.L_x_113:
[----:B------:R-:W-:Y:S05]  /*6370*/  @!P4 BRA `(.L_x_114) ;  /* 0x000000000020c947 */ /* 0x000fea0003800000 */
[----:B------:R-:W-:Y:S04]  /*6380*/  ISETP.NE.U32.AND P2, PT, R144, RZ, PT ;  /* 0x000000ff9000720c */ /* 0x000fe80003f45070 */
[----:B------:R-:W-:Y:S11]  /*6390*/  ISETP.NE.AND.EX P2, PT, R145, RZ, PT, P2 ;  /* 0x000000ff9100720c */ /* 0x000ff60003f45320 */
[----:B------:R-:W-:Y:S02]  /*63a0*/  @!UPT UIADD3 URZ, UPT, UPT, URZ, URZ, URZ ;  /* 0x000000fffffff290 */ /* 0x000fe4000fffe0ff */
[----:B------:R-:W1:Y:S01]  /*63b0*/  @P2 LDC.64 R2, c[0x0][0x8a8] ;  /* 0x00022a00ff022b82 */ /* 0x000e620000000a00 */
[----:B------:R-:W-:Y:S04]  /*63c0*/  @P2 IMAD R0, R146, UR36, RZ ;  /* 0x0000002492002c24 */ /* 0x000fe8000f8e02ff */
[----:B-1----:R-:W-:Y:S05]  /*63d0*/  @P2 IMAD.WIDE R2, R0, 0x4, R2 ;  /* 0x0000000400022825 */ /* 0x002fea00078e0202 */
[----:B-----5:R1:W5:Y:S02]  /*63e0*/  @P2 LDG.E R78, desc[UR40][R2.64] ;  /* 0x00000028024e2981 */ /* 0x020364000c1e1900 */
[----:B-1----:R-:W3:Y:S02]  /*63f0*/  @!P2 LDC R78, c[0x0][0x8a0] ;  /* 0x00022800ff4eab82 */ /* 0x002ee40000000800 */
.L_x_114:
[----:B--2--5:R-:W-:Y:S01]  /*6400*/  @P0 FSETP.NEU.AND P4, PT, R81, RZ, PT ;  /* 0x000000ff5100020b */ /* 0x024fe20003f8d000 */
[----:B------:R-:W-:Y:S01]  /*6410*/  IMAD.U32 R0, RZ, RZ, UR4 ;  /* 0x00000004ff007e24 */ /* 0x000fe2000f8e00ff */
[----:B------:R-:W-:Y:S01]  /*6420*/  @P0 LOP3.LUT P2, RZ, R164, 0xff, RZ, 0xc0, !PT ;  /* 0x000000ffa4ff0812 */ /* 0x000fe2000784c0ff */
[----:B------:R-:W-:Y:S01]  /*6430*/  BSSY B1, `(.L_x_115) ;  /* 0x000003d000017945 */ /* 0x000fe20003800000 */
[----:B------:R-:W-:Y:S01]  /*6440*/  @P0 SEL R3, RZ, 0xffffffff, P4 ;  /* 0xffffffffff030807 */ /* 0x000fe20002000000 */
[C---:B------:R-:W-:Y:S01]  /*6450*/  IMAD R64, R76.reuse, 0x40, R79 ;  /* 0x000000404c407824 */ /* 0x040fe200078e024f */
[----:B------:R-:W-:Y:S02]  /*6460*/  LEA R156, R76, UR43, 0x3 ;  /* 0x0000002b4c9c7c11 */ /* 0x000fe4000f8e18ff */
[----:B------:R-:W-:Y:S02]  /*6470*/  CS2R R86, SRZ ;  /* 0x0000000000567805 */ /* 0x000fe4000001ff00 */
[----:B------:R-:W-:Y:S02]  /*6480*/  @P1 SEL R3, R0, R3, !P2 ;  /* 0x0000000300031207 */ /* 0x000fe40005000000 */
[----:B------:R-:W-:Y:S02]  /*6490*/  CS2R R84, SRZ ;  /* 0x0000000000547805 */ /* 0x000fe4000001ff00 */
[----:B------:R-:W-:Y:S02]  /*64a0*/  SHF.L.U32 R5, R175, 0x1f, RZ ;  /* 0x0000001faf057819 */ /* 0x000fe400000006ff */
[----:B------:R-:W-:Y:S02]  /*64b0*/  CS2R R90, SRZ ;  /* 0x00000000005a7805 */ /* 0x000fe4000001ff00 */
[----:B------:R-:W-:Y:S02]  /*64c0*/  @P0 LOP3.LUT R3, R3, 0x1, RZ, 0xc0, !PT ;  /* 0x0000000103030812 */ /* 0x000fe400078ec0ff */
[----:B------:R-:W-:Y:S02]  /*64d0*/  CS2R R88, SRZ ;  /* 0x0000000000587805 */ /* 0x000fe4000001ff00 */
[----:B------:R-:W-:Y:S02]  /*64e0*/  PLOP3.LUT P5, PT, PT, PT, PT, 0x8, 0x80 ;  /* 0x000000000080781c */ /* 0x000fe40003fae170 */
[----:B------:R-:W-:Y:S02]  /*64f0*/  CS2R R98, SRZ ;  /* 0x0000000000627805 */ /* 0x000fe4000001ff00 */
[----:B------:R-:W-:Y:S02]  /*6500*/  ISETP.NE.U32.OR P1, PT, R3, 0x1, !P0 ;  /* 0x000000010300780c */ /* 0x000fe40004725470 */
[----:B------:R-:W-:Y:S02]  /*6510*/  CS2R R96, SRZ ;  /* 0x0000000000607805 */ /* 0x000fe4000001ff00 */
[----:B------:R-:W-:Y:S02]  /*6520*/  CS2R R94, SRZ ;  /* 0x00000000005e7805 */ /* 0x000fe4000001ff00 */
[----:B------:R-:W-:Y:S07]  /*6530*/  CS2R R92, SRZ ;  /* 0x00000000005c7805 */ /* 0x000fee000001ff00 */
[----:B------:R-:W-:Y:S04]  /*6540*/  @P1 SHF.L.U32 R2, R173, 0x1f, RZ ;  /* 0x0000001fad021819 */ /* 0x000fe800000006ff */
[----:B------:R-:W1:Y:S01]  /*6550*/  @P1 SYNCS.PHASECHK.TRANS64.TRYWAIT P0, [UR43+0x220], R2 ;  /* 0x00022002ff0015a7 */ /* 0x000e62000800112b */
[----:B------:R2:W4:Y:S01]  /*6560*/  SYNCS.PHASECHK.TRANS64.TRYWAIT P4, [R156+URZ+0x260], R5 ;  /* 0x000260059c0075a7 */ /* 0x00052200080811ff */
[----:B-1----:R-:W-:Y:S01]  /*6570*/  @P1 PLOP3.LUT P5, PT, P0, PT, PT, 0x8, 0x80 ;  /* 0x000000000080181c */ /* 0x002fe200007ae170 */
[----:B------:R-:W-:Y:S01]  /*6580*/  @!UPT UIADD3 URZ, UPT, UPT, URZ, URZ, URZ ;  /* 0x000000fffffff290 */ /* 0x000fe2000fffe0ff */
[----:B--2-4-:R-:W-:Y:S11]  /*6590*/  @!P1 BRA `(.L_x_116) ;  /* 0x0000000000989947 */ /* 0x014ff60003800000 */
[----:B------:R-:W-:Y:S01]  /*65a0*/  ISETP.NE.U32.AND P0, PT, RZ, UR38, PT ;  /* 0x00000026ff007c0c */ /* 0x000fe2000bf05070 */
[----:B------:R-:W-:Y:S01]  /*65b0*/  BSSY B0, `(.L_x_117) ;  /* 0x0000016000007945 */ /* 0x000fe20003800000 */
[----:B------:R-:W-:Y:S02]  /*65c0*/  FSETP.NEU.AND P2, PT, R81, RZ, PT ;  /* 0x000000ff5100720b */ /* 0x000fe40003f4d000 */
[----:B------:R-:W-:Y:S02]  /*65d0*/  CS2R R94, SRZ ;  /* 0x00000000005e7805 */ /* 0x000fe4000001ff00 */
[----:B------:R-:W-:Y:S02]  /*65e0*/  ISETP.NE.AND.EX P0, PT, RZ, UR39, PT, P0 ;  /* 0x00000027ff007c0c */ /* 0x000fe4000bf05300 */
[----:B------:R-:W-:Y:S02]  /*65f0*/  CS2R R92, SRZ ;  /* 0x00000000005c7805 */ /* 0x000fe4000001ff00 */
[----:B------:R-:W-:Y:S02]  /*6600*/  LOP3.LUT P1, RZ, R164, 0xff, RZ, 0xc0, !PT ;  /* 0x000000ffa4ff7812 */ /* 0x000fe4000782c0ff */
[----:B------:R-:W-:Y:S02]  /*6610*/  CS2R R98, SRZ ;  /* 0x0000000000627805 */ /* 0x000fe4000001ff00 */
[----:B------:R-:W-:Y:S02]  /*6620*/  SEL R0, RZ, 0xffffffff, P2 ;  /* 0xffffffffff007807 */ /* 0x000fe40001000000 */
[----:B------:R-:W-:Y:S02]  /*6630*/  CS2R R96, SRZ ;  /* 0x0000000000607805 */ /* 0x000fe4000001ff00 */
[----:B------:R-:W-:Y:S02]  /*6640*/  SEL R3, RZ, 0xffffffff, P0 ;  /* 0xffffffffff037807 */ /* 0x000fe40000000000 */
[----:B------:R-:W-:Y:S02]  /*6650*/  CS2R R90, SRZ ;  /* 0x00000000005a7805 */ /* 0x000fe4000001ff00 */
[----:B------:R-:W-:Y:S02]  /*6660*/  CS2R R88, SRZ ;  /* 0x0000000000587805 */ /* 0x000fe4000001ff00 */
[----:B------:R-:W-:Y:S02]  /*6670*/  CS2R R86, SRZ ;  /* 0x0000000000567805 */ /* 0x000fe4000001ff00 */
[----:B------:R-:W-:Y:S02]  /*6680*/  @P3 SEL R0, R3, R0, !P1 ;  /* 0x0000000003003207 */ /* 0x000fe40004800000 */
[----:B------:R-:W-:Y:S02]  /*6690*/  CS2R R84, SRZ ;  /* 0x0000000000547805 */ /* 0x000fe4000001ff00 */
[----:B------:R-:W-:Y:S04]  /*66a0*/  LOP3.LUT R0, R0, 0x1, RZ, 0xc0, !PT ;  /* 0x0000000100007812 */ /* 0x000fe800078ec0ff */
[----:B------:R-:W-:Y:S01]  /*66b0*/  ISETP.NE.U32.AND P0, PT, R0, 0x1, PT ;  /* 0x000000010000780c */ /* 0x000fe20003f05070 */
[----:B------:R-:W-:Y:S01]  /*66c0*/  @!UPT UIADD3 URZ, UPT, UPT, URZ, URZ, URZ ;  /* 0x000000fffffff290 */ /* 0x000fe2000fffe0ff */
[----:B------:R-:W-:Y:S11]  /*66d0*/  @!P5 BRA `(.L_x_118) ;  /* 0x00000000000cd947 */ /* 0x000ff60003800000 */
[----:B------:R-:W-:Y:S04]  /*66e0*/  SHF.L.U32 R3, R173, 0x1f, RZ ;  /* 0x0000001fad037819 */ /* 0x000fe800000006ff */
[----:B------:R-:W1:Y:S02]  /*66f0*/  SYNCS.PHASECHK.TRANS64.TRYWAIT P1, [UR43+0x220], R3 ;  /* 0x00022003ff0075a7 */ /* 0x000e64000802112b */
[----:B-1----:R-:W-:Y:S05]  /*6700*/  @!P1 BRA `(.L_x_119) ;  /* 0x0000002800309947 */ /* 0x002fea0003800000 */
.L_x_118:
[----:B------:R-:W-:Y:S05]  /*6710*/  BSYNC B0 ;  /* 0x0000000000007941 */ /* 0x000fea0003800000 */
.L_x_117:
[----:B------:R2:W4:Y:S01]  /*6720*/  @P0 LDS.128 R92, [R168+UR43+0x400] ;  /* 0x0004002ba85c0984 */ /* 0x0005220008000c00 */
[----:B------:R-:W-:Y:S01]  /*6730*/  UIADD3 UR4, UPT, UPT, UR43, 0x228, URZ ;  /* 0x000002282b047890 */ /* 0x000fe2000fffe0ff */
[----:B------:R-:W-:Y:S02]  /*6740*/  LOP3.LUT R173, R173, 0x1, RZ, 0x3c, !PT ;  /* 0x00000001adad7812 */ /* 0x000fe400078e3cff */
[----:B------:R2:W1:Y:S01]  /*6750*/  @P0 LDS.128 R96, [R178+0x10] ;  /* 0x00001000b2600984 */ /* 0x0004620000000c00 */
[----:B------:R-:W-:Y:S03]  /*6760*/  UPRMT UR4, UR37, 0x654, UR4 ;  /* 0x0000065425047896 */ /* 0x000fe60008000004 */
[----:B------:R2:W1:Y:S04]  /*6770*/  @P0 LDS.128 R88, [R177+0x20] ;  /* 0x00002000b1580984 */ /* 0x0004680000000c00 */
[----:B------:R2:W1:Y:S01]  /*6780*/  @P0 LDS.128 R84, [R176+0x30] ;  /* 0x00003000b0540984 */ /* 0x0004620000000c00 */
[----:B------:R-:W-:Y:S01]  /*6790*/  @!PT LDS RZ, [RZ] ;  /* 0x00000000fffff984 */ /* 0x000fe20000000800 */
[----:B------:R-:W-:Y:S01]  /*67a0*/  @!PT LDS RZ, [RZ] ;  /* 0x00000000fffff984 */ /* 0x000fe20000000800 */
[----:B------:R-:W-:Y:S01]  /*67b0*/  @!PT LDS RZ, [RZ] ;  /* 0x00000000fffff984 */ /* 0x000fe20000000800 */
[----:B------:R-:W-:Y:S01]  /*67c0*/  @!PT LDS RZ, [RZ] ;  /* 0x00000000fffff984 */ /* 0x000fe20000000800 */
[----:B------:R5:W-:Y:S06]  /*67d0*/  MEMBAR.ALL.CTA ;  /* 0x0000000000007992 */ /* 0x000bec0000008000 */
[----:B-----5:R-:W5:Y:S02]  /*67e0*/  FENCE.VIEW.ASYNC.S ;  /* 0x00000000000073c6 */ /* 0x020f640000000000 */
[----:B-----5:R-:W-:Y:S01]  /*67f0*/  SYNCS.ARRIVE.TRANS64.RED.A1T0 RZ, [UR4], RZ ;  /* 0x000000ffffff79a7 */ /* 0x020fe20008100404 */
.L_x_116:
[----:B------:R-:W-:Y:S05]  /*6800*/  BSYNC B1 ;  /* 0x0000000000017941 */ /* 0x000fea0003800000 */
.L_x_115:
[----:B-1----:R-:W-:Y:S04]  /*6810*/  SHF.R.U32.HI R0, RZ, 0x15, R64 ;  /* 0x00000015ff007819 */ /* 0x002fe80000011640 */
[----:B------:R-:W-:Y:S01]  /*6820*/  LOP3.LUT P0, RZ, R0, 0x3, R169, 0x48, !PT ;  /* 0x0000000300ff7812 */ /* 0x000fe200078048a9 */
[----:B------:R-:W-:Y:S01]  /*6830*/  @!UPT UIADD3 URZ, UPT, UPT, URZ, URZ, URZ ;  /* 0x000000fffffff290 */ /* 0x000fe2000fffe0ff */
[----:B------:R-:W-:Y:S11]  /*6840*/  @P4 BRA `(.L_x_120) ;  /* 0x0000000000084947 */ /* 0x000ff60003800000 */
[----:B------:R-:W1:Y:S02]  /*6850*/  SYNCS.PHASECHK.TRANS64.TRYWAIT P1, [R156+URZ+0x260], R5 ;  /* 0x000260059c0075a7 */ /* 0x000e6400080211ff */
[----:B-1----:R-:W-:Y:S05]  /*6860*/  @!P1 BRA `(.L_x_121) ;  /* 0x0000002400f09947 */ /* 0x002fea0003800000 */
.L_x_120:
[----:B------:R-:W-:Y:S05]  /*6870*/  @!P0 BRA `(.L_x_122) ;  /* 0x0000000000408947 */ /* 0x000fea0003800000 */
[----:B------:R-:W1:Y:S01]  /*6880*/  LDCU.64 UR8, c[0x4][0x70] ;  /* 0x01000e00ff0877ac */ /* 0x000e620008000a00 */
[----:B------:R-:W-:Y:S01]  /*6890*/  MOV R3, 0x0 ;  /* 0x0000000000037802 */ /* 0x000fe20000000f00 */
[----:B------:R-:W-:Y:S02]  /*68a0*/  HFMA2 R12, -RZ, RZ, 0, 5.9604644775390625e-08 ;  /* 0x00000001ff0c7431 */ /* 0x000fe400000001ff */
[----:B------:R-:W-:Y:S02]  /*68b0*/  IMAD.MOV.U32 R8, RZ, RZ, 0x192 ;  /* 0x00000192ff087424 */ /* 0x000fe400078e00ff */
[----:B------:R-:W-:Y:S01]  /*68c0*/  IMAD.MOV.U32 R13, RZ, RZ, RZ ;  /* 0x000000ffff0d7224 */ /* 0x000fe200078e00ff */
[----:B------:R-:W5:Y:S01]  /*68d0*/  LDCU.64 UR6, c[0x4][0x78] ;  /* 0x01000f00ff0677ac */ /* 0x000f620008000a00 */
[----:B------:R-:W2:Y:S01]  /*68e0*/  LDC.64 R2, c[0x4][R3] ;  /* 0x0100000003027b82 */ /* 0x000ea20000000a00 */
[----:B------:R-:W3:Y:S01]  /*68f0*/  LDCU.64 UR4, c[0x4][0x10] ;  /* 0x01000200ff0477ac */ /* 0x000ee20008000a00 */
[----:B-1----:R-:W-:Y:S01]  /*6900*/  MOV R5, UR9 ;  /* 0x0000000900057c02 */ /* 0x002fe20008000f00 */
[----:B------:R-:W-:Y:S01]  /*6910*/  IMAD.U32 R4, RZ, RZ, UR8 ;  /* 0x00000008ff047e24 */ /* 0x000fe2000f8e00ff */
[----:B-----5:R-:W-:Y:S01]  /*6920*/  MOV R7, UR7 ;  /* 0x0000000700077c02 */ /* 0x020fe20008000f00 */
[----:B------:R-:W-:Y:S01]  /*6930*/  IMAD.U32 R6, RZ, RZ, UR6 ;  /* 0x00000006ff067e24 */ /* 0x000fe2000f8e00ff */
[----:B---3--:R-:W-:Y:S01]  /*6940*/  MOV R11, UR5 ;  /* 0x00000005000b7c02 */ /* 0x008fe20008000f00 */
[----:B------:R-:W-:Y:S02]  /*6950*/  IMAD.U32 R10, RZ, RZ, UR4 ;  /* 0x00000004ff0a7e24 */ /* 0x000fe4000f8e00ff */
[----:B------:R-:W-:Y:S07]  /*6960*/  LEPC R20, `(.L_x_122) ;  /* 0x000000001014794e */ /* 0x000fee0000000000 */
[----:B--2-4-:R-:W-:Y:S05]  /*6970*/  CALL.ABS.NOINC R2 ;  /* 0x0000000002007343 */ /* 0x014fea0003c00000 */
.L_x_122:
[----:B------:R-:W-:Y:S01]  /*6980*/  LOP3.LUT P0, RZ, R166, 0x60, RZ, 0xc0, !PT ;  /* 0x00000060a6ff7812 */ /* 0x000fe2000780c0ff */
[----:B------:R-:W-:Y:S05]  /*6990*/  WARPSYNC.ALL ;  /* 0x0000000000007948 */ /* 0x000fea0003800000 */
[----:B------:R-:W-:Y:S01]  /*69a0*/  R2UR UR4, R64 ;  /* 0x00000000400472ca */ /* 0x000fe200000e0000 */
[----:B------:R-:W-:Y:S01]  /*69b0*/  BSSY.RECONVERGENT B0, `(.L_x_123) ;  /* 0x0000121000007945 */ /* 0x000fe20003800200 */
[-C--:B----4-:R-:W-:Y:S02]  /*69c0*/  F2FP.F16.E5M2.UNPACK_B R82, R92.reuse ;  /* 0x0000005cff52723e */ /* 0x090fe400020004ff */
[----:B------:R-:W-:Y:S02]  /*69d0*/  F2FP.F16.E5M2.UNPACK_B R109, R92.H1 ;  /* 0x0000005cff6d723e */ /* 0x000fe400030004ff */
[-C--:B------:R-:W-:Y:S01]  /*69e0*/  F2FP.F16.E5M2.UNPACK_B R107, R93.reuse ;  /* 0x0000005dff6b723e */ /* 0x080fe200020004ff */
[--C-:B------:R-:W-:Y:S01]  /*69f0*/  HADD2.F32 R80, -RZ, R82.reuse.H0_H0 ;  /* 0x20000052ff507230 */ /* 0x100fe20000004100 */
[----:B------:R-:W-:Y:S01]  /*6a00*/  F2FP.F16.E5M2.UNPACK_B R105, R93.H1 ;  /* 0x0000005dff69723e */ /* 0x000fe200030004ff */
[----:B------:R-:W-:Y:S01]  /*6a10*/  HADD2.F32 R82, -RZ, R82.H1_H1 ;  /* 0x30000052ff527230 */ /* 0x000fe20000004100 */
[-C--:B------:R-:W-:Y:S01]  /*6a20*/  F2FP.F16.E5M2.UNPACK_B R130, R84.reuse ;  /* 0x00000054ff82723e */ /* 0x080fe200020004ff */
[--C-:B------:R-:W-:Y:S01]  /*6a30*/  HADD2.F32 R83, -RZ, R109.reuse.H0_H0 ;  /* 0x2000006dff537230 */ /* 0x100fe20000004100 */
[----:B------:R-:W-:Y:S01]  /*6a40*/  F2FP.F16.E5M2.UNPACK_B R132, R84.H1 ;  /* 0x00000054ff84723e */ /* 0x000fe200030004ff */
[----:B------:R-:W3:Y:S01]  /*6a50*/  LDTM.x64 R4, tmem[UR4] ;  /* 0x00000004000479ee */ /* 0x000ee20008340000 */
[----:B------:R-:W-:Y:S01]  /*6a60*/  NOP ;  /* 0x0000000000007918 */ /* 0x000fe20000000000 */
[----:B------:R-:W-:Y:S01]  /*6a70*/  R2UR UR5, R156 ;  /* 0x000000009c0572ca */ /* 0x000fe200000e0000 */
[--C-:B------:R-:W-:Y:S01]  /*6a80*/  HADD2.F32 R129, -RZ, R130.reuse.H0_H0 ;  /* 0x20000082ff817230 */ /* 0x100fe20000004100 */
[----:B------:R-:W-:Y:S01]  /*6a90*/  F2FP.F16.E5M2.UNPACK_B R93, R94 ;  /* 0x0000005eff5d723e */ /* 0x000fe200020004ff */
[----:B------:R-:W-:Y:S01]  /*6aa0*/  HADD2.F32 R130, -RZ, R130.H1_H1 ;  /* 0x30000082ff827230 */ /* 0x000fe20000004100 */
[-C--:B------:R-:W-:Y:S01]  /*6ab0*/  F2FP.F16.E5M2.UNPACK_B R134, R85.reuse ;  /* 0x00000055ff86723e */ /* 0x080fe200020004ff */
[----:B------:R-:W-:Y:S01]  /*6ac0*/  HADD2.F32 R84, -RZ, R109.H1_H1 ;  /* 0x3000006dff547230 */ /* 0x000fe20000004100 */
[----:B------:R-:W-:Y:S01]  /*6ad0*/  F2FP.F16.E5M2.UNPACK_B R136, R85.H1 ;  /* 0x00000055ff88723e */ /* 0x000fe200030004ff */
[--C-:B------:R-:W-:Y:S01]  /*6ae0*/  HADD2.F32 R85, -RZ, R107.reuse.H0_H0 ;  /* 0x2000006bff557230 */ /* 0x100fe20000004100 */
[-C--:B------:R-:W-:Y:S01]  /*6af0*/  F2FP.F16.E5M2.UNPACK_B R138, R86.reuse ;  /* 0x00000056ff8a723e */ /* 0x080fe200020004ff */
[--C-:B------:R-:W-:Y:S01]  /*6b00*/  HADD2.F32 R133, -RZ, R134.reuse.H0_H0 ;  /* 0x20000086ff857230 */ /* 0x100fe20000004100 */
[----:B------:R-:W-:Y:S01]  /*6b10*/  F2FP.F16.E5M2.UNPACK_B R140, R86.H1 ;  /* 0x00000056ff8c723e */ /* 0x000fe200030004ff */
[----:B------:R-:W-:Y:S01]  /*6b20*/  HADD2.F32 R86, -RZ, R107.H1_H1 ;  /* 0x3000006bff567230 */ /* 0x000fe20000004100 */
[----:B------:R-:W-:Y:S01]  /*6b30*/  F2FP.F16.E5M2.UNPACK_B R142, R87 ;  /* 0x00000057ff8e723e */ /* 0x000fe200020004ff */
[----:B------:R-:W-:Y:S01]  /*6b40*/  UIADD3 UR5, UPT, UPT, UR5, 0x280, URZ ;  /* 0x0000028005057890 */ /* 0x000fe2000fffe0ff */
[----:B------:R-:W-:Y:S01]  /*6b50*/  HADD2.F32 R134, -RZ, R134.H1_H1 ;  /* 0x30000086ff867230 */ /* 0x000fe20000004100 */
[----:B------:R-:W-:Y:S01]  /*6b60*/  F2FP.F16.E5M2.UNPACK_B R114, R88 ;  /* 0x00000058ff72723e */ /* 0x000fe200020004ff */
[--C-:B------:R-:W-:Y:S01]  /*6b70*/  HADD2.F32 R137, -RZ, R138.reuse.H0_H0 ;  /* 0x2000008aff897230 */ /* 0x100fe20000004100 */
[----:B------:R-:W-:Y:S01]  /*6b80*/  UPRMT UR5, UR37, 0x654, UR5 ;  /* 0x0000065425057896 */ /* 0x000fe20008000005 */
[----:B------:R-:W-:Y:S01]  /*6b90*/  HADD2.F32 R138, -RZ, R138.H1_H1 ;  /* 0x3000008aff8a7230 */ /* 0x000fe20000004100 */
[-C--:B------:R-:W-:Y:S01]  /*6ba0*/  F2FP.F16.E5M2.UNPACK_B R118, R89.reuse ;  /* 0x00000059ff76723e */ /* 0x080fe200020004ff */
[--C-:B------:R-:W-:Y:S01]  /*6bb0*/  HADD2.F32 R113, -RZ, R114.reuse.H0_H0 ;  /* 0x20000072ff717230 */ /* 0x100fe20000004100 */
[----:B------:R-:W-:Y:S01]  /*6bc0*/  F2FP.F16.E5M2.UNPACK_B R120, R89.H1 ;  /* 0x00000059ff78723e */ /* 0x000fe200030004ff */
[C---:B---3--:R-:W-:Y:S01]  /*6bd0*/  FMUL R4, R78.reuse, R4 ;  /* 0x000000044e047220 */ /* 0x048fe20000400000 */
[C---:B------:R-:W-:Y:S01]  /*6be0*/  FMUL R5, R78.reuse, R5 ;  /* 0x000000054e057220 */ /* 0x040fe20000400000 */
[C---:B------:R-:W-:Y:S01]  /*6bf0*/  FMUL R8, R78.reuse, R8 ;  /* 0x000000084e087220 */ /* 0x040fe20000400000 */
[C---:B------:R-:W-:Y:S01]  /*6c00*/  FMUL R9, R78.reuse, R9 ;  /* 0x000000094e097220 */ /* 0x040fe20000400000 */
[----:B------:R-:W-:Y:S01]  /*6c10*/  SYNCS.ARRIVE.TRANS64.RED.A1T0 RZ, [UR5], RZ ;  /* 0x000000ffffff79a7 */ /* 0x000fe20008100405 */
[C---:B------:R-:W-:Y:S01]  /*6c20*/  FFMA R4, R81.reuse, R80, R4 ;  /* 0x0000005051047223 */ /* 0x040fe20000000004 */
[C---:B------:R-:W-:Y:S01]  /*6c30*/  FFMA R5, R81.reuse, R82, R5 ;  /* 0x0000005251057223 */ /* 0x040fe20000000005 */
[----:B------:R-:W-:Y:S02]  /*6c40*/  HADD2.F32 R89, -RZ, R93.H0_H0 ;  /* 0x2000005dff597230 */ /* 0x000fe40000004100 */
[C---:B------:R-:W-:Y:S01]  /*6c50*/  FMUL R12, R78.reuse, R12 ;  /* 0x0000000c4e0c7220 */ /* 0x040fe20000400000 */
        /* <DEDUP_REMOVED lines=11> */
[----:B------:R-:W-:Y:S02]  /*6d10*/  HADD2.F32 R114, -RZ, R114.H1_H1 ;  /* 0x30000072ff727230 */ /* 0x000fe40000004100 */
[C---:B------:R-:W-:Y:S01]  /*6d20*/  FMUL R32, R78.reuse, R36 ;  /* 0x000000244e207220 */ /* 0x040fe20000400000 */
[C---:B------:R-:W-:Y:S01]  /*6d30*/  FMUL R33, R78.reuse, R37 ;  /* 0x000000254e217220 */ /* 0x040fe20000400000 */
[--C-:B------:R-:W-:Y:S02]  /*6d40*/  HADD2.F32 R117, -RZ, R118.reuse.H0_H0 ;  /* 0x20000076ff757230 */ /* 0x100fe40000004100 */
[C---:B------:R-:W-:Y:S01]  /*6d50*/  FMUL R36, R78.reuse, R40 ;  /* 0x000000284e247220 */ /* 0x040fe20000400000 */
[----:B------:R-:W-:Y:S02]  /*6d60*/  HADD2.F32 R118, -RZ, R118.H1_H1 ;  /* 0x30000076ff767230 */ /* 0x000fe40000004100 */
        /* <DEDUP_REMOVED lines=8> */
[----:B------:R-:W-:Y:S01]  /*6df0*/  F2FP.F16.E5M2.UNPACK_B R92, R94.H1 ;  /* 0x0000005eff5c723e */ /* 0x000fe200030004ff */
[C---:B------:R-:W-:Y:S01]  /*6e00*/  FMUL R53, R78.reuse, R57 ;  /* 0x000000394e357220 */ /* 0x040fe20000400000 */
[C---:B------:R-:W-:Y:S01]  /*6e10*/  FMUL R56, R78.reuse, R60 ;  /* 0x0000003c4e387220 */ /* 0x040fe20000400000 */
[----:B------:R-:W-:Y:S01]  /*6e20*/  F2FP.F16.E5M2.UNPACK_B R141, R87.H1 ;  /* 0x00000057ff8d723e */ /* 0x000fe200030004ff */
[C---:B------:R-:W-:Y:S01]  /*6e30*/  FMUL R57, R78.reuse, R61 ;  /* 0x0000003d4e397220 */ /* 0x040fe20000400000 */
[----:B------:R-:W-:Y:S02]  /*6e40*/  HADD2.F32 R80, -RZ, R142.H1_H1 ;  /* 0x3000008eff507230 */ /* 0x000fe40000004100 */
[C---:B------:R-:W-:Y:S01]  /*6e50*/  FMUL R60, R78.reuse, R64 ;  /* 0x000000404e3c7220 */ /* 0x040fe20000400000 */
[----:B------:R-:W-:Y:S01]  /*6e60*/  F2FP.F16.E5M2.UNPACK_B R116, R88.H1 ;  /* 0x00000058ff74723e */ /* 0x000fe200030004ff */
[C---:B------:R-:W-:Y:S01]  /*6e70*/  FMUL R61, R78.reuse, R65 ;  /* 0x000000414e3d7220 */ /* 0x040fe20000400000 */
[C---:B------:R-:W-:Y:S01]  /*6e80*/  FMUL R6, R78.reuse, R6 ;  /* 0x000000064e067220 */ /* 0x040fe20000400000 */
[----:B------:R-:W-:Y:S01]  /*6e90*/  F2FP.F16.E5M2.UNPACK_B R94, R95 ;  /* 0x0000005fff5e723e */ /* 0x000fe200020004ff */
[C---:B------:R-:W-:Y:S01]  /*6ea0*/  FMUL R7, R78.reuse, R7 ;  /* 0x000000074e077220 */ /* 0x040fe20000400000 */
[--C-:B------:R-:W-:Y:S02]  /*6eb0*/  HADD2.F32 R87, -RZ, R105.reuse.H0_H0 ;  /* 0x20000069ff577230 */ /* 0x100fe40000004100 */
[C---:B------:R-:W-:Y:S01]  /*6ec0*/  FFMA R6, R81.reuse, R83, R6 ;  /* 0x0000005351067223 */ /* 0x040fe20000000006 */
[----:B------:R-:W-:Y:S01]  /*6ed0*/  F2FP.F16.E5M2.UNPACK_B R122, R90 ;  /* 0x0000005aff7a723e */ /* 0x000fe200020004ff */
[C---:B------:R-:W-:Y:S01]  /*6ee0*/  FFMA R7, R81.reuse, R84, R7 ;  /* 0x0000005451077223 */ /* 0x040fe20000000007 */
[C---:B------:R-:W-:Y:S01]  /*6ef0*/  FFMA R8, R81.reuse, R85, R8 ;  /* 0x0000005551087223 */ /* 0x040fe20000000008 */
[----:B------:R-:W-:Y:S01]  /*6f00*/  F2FP.F16.E5M2.UNPACK_B R124, R90.H1 ;  /* 0x0000005aff7c723e */ /* 0x000fe200030004ff */
[----:B------:R-:W-:Y:S02]  /*6f10*/  HADD2.F32 R88, -RZ, R105.H1_H1 ;  /* 0x30000069ff587230 */ /* 0x000fe40000004100 */
[----:B------:R-:W-:Y:S01]  /*6f20*/  FFMA R9, R81, R86, R9 ;  /* 0x0000005651097223 */ /* 0x000fe20000000009 */
[----:B------:R-:W-:Y:S01]  /*6f30*/  F2FP.SATFINITE.E5M2.F32.PACK_AB_MERGE_C R156, R7, R6, RZ ;  /* 0x00000006079c723e */ /* 0x000fe200048060ff */
[----:B------:R-:W-:Y:S02]  /*6f40*/  HADD2.F32 R90, -RZ, R93.H1_H1 ;  /* 0x3000005dff5a7230 */ /* 0x000fe40000004100 */
[C---:B------:R-:W-:Y:S01]  /*6f50*/  FMUL R10, R78.reuse, R10 ;  /* 0x0000000a4e0a7220 */ /* 0x040fe20000400000 */
[--C-:B------:R-:W-:Y:S01]  /*6f60*/  HADD2.F32 R93, -RZ, R94.reuse.H0_H0 ;  /* 0x2000005eff5d7230 */ /* 0x100fe20000004100 */
[----:B------:R-:W-:Y:S01]  /*6f70*/  F2FP.SATFINITE.E5M2.F32.PACK_AB_MERGE_C R156, R5, R4, R156 ;  /* 0x00000004059c723e */ /* 0x000fe2000480609c */
[----:B------:R-:W-:Y:S02]  /*6f80*/  HADD2.F32 R94, -RZ, R94.H1_H1 ;  /* 0x3000005eff5e7230 */ /* 0x000fe40000004100 */
[C---:B------:R-:W-:Y:S01]  /*6f90*/  FFMA R10, R81.reuse, R87, R10 ;  /* 0x00000057510a7223 */ /* 0x040fe2000000000a */
[--C-:B------:R-:W-:Y:S02]  /*6fa0*/  HADD2.F32 R121, -RZ, R122.reuse.H0_H0 ;  /* 0x2000007aff797230 */ /* 0x100fe40000004100 */
[C---:B------:R-:W-:Y:S01]  /*6fb0*/  FMUL R11, R78.reuse, R11 ;  /* 0x0000000b4e0b7220 */ /* 0x040fe20000400000 */
[----:B------:R-:W-:Y:S01]  /*6fc0*/  F2FP.F16.E5M2.UNPACK_B R126, R91 ;  /* 0x0000005bff7e723e */ /* 0x000fe200020004ff */
[----:B------:R-:W-:Y:S01]  /*6fd0*/  HADD2.F32 R122, -RZ, R122.H1_H1 ;  /* 0x3000007aff7a7230 */ /* 0x000fe20000004100 */
[----:B------:R-:W-:Y:S01]  /*6fe0*/  F2FP.F16.E5M2.UNPACK_B R103, R95.H1 ;  /* 0x0000005fff67723e */ /* 0x000fe200030004ff */
[C---:B------:R-:W-:Y:S01]  /*6ff0*/  FFMA R11, R81.reuse, R88, R11 ;  /* 0x00000058510b7223 */ /* 0x040fe2000000000b */
[----:B------:R-:W-:Y:S01]  /*7000*/  F2FP.F16.E5M2.UNPACK_B R128, R91.H1 ;  /* 0x0000005bff80723e */ /* 0x000fe200030004ff */
[----:B------:R-:W-:Y:S02]  /*7010*/  HADD2.F32 R91, -RZ, R92.H0_H0 ;  /* 0x2000005cff5b7230 */ /* 0x000fe40000004100 */
[C---:B------:R-:W-:Y:S01]  /*7020*/  FFMA R12, R81.reuse, R89, R12 ;  /* 0x00000059510c7223 */ /* 0x040fe2000000000c */
[----:B------:R-:W-:Y:S01]  /*7030*/  FFMA R13, R81, R90, R13 ;  /* 0x0000005a510d7223 */ /* 0x000fe2000000000d */
[----:B------:R-:W-:Y:S01]  /*7040*/  F2FP.SATFINITE.E5M2.F32.PACK_AB_MERGE_C R157, R11, R10, RZ ;  /* 0x0000000a0b9d723e */ /* 0x000fe200048060ff */
[--C-:B------:R-:W-:Y:S01]  /*7050*/  HADD2.F32 R125, -RZ, R126.reuse.H0_H0 ;  /* 0x2000007eff7d7230 */ /* 0x100fe20000004100 */
[----:B------:R-:W-:Y:S01]  /*7060*/  F2FP.F16.E5M2.UNPACK_B R101, R96 ;  /* 0x00000060ff65723e */ /* 0x000fe200020004ff */
[----:B------:R-:W-:Y:S01]  /*7070*/  HADD2.F32 R126, -RZ, R126.H1_H1 ;  /* 0x3000007eff7e7230 */ /* 0x000fe20000004100 */
[----:B------:R-:W-:Y:S01]  /*7080*/  F2FP.SATFINITE.E5M2.F32.PACK_AB_MERGE_C R157, R9, R8, R157 ;  /* 0x00000008099d723e */ /* 0x000fe2000480609d */
[----:B------:R-:W-:Y:S02]  /*7090*/  HADD2.F32 R83, -RZ, R142.H0_H0 ;  /* 0x2000008eff537230 */ /* 0x000fe40000004100 */
[C---:B------:R-:W-:Y:S01]  /*70a0*/  FMUL R14, R78.reuse, R14 ;  /* 0x0000000e4e0e7220 */ /* 0x040fe20000400000 */
[----:B------:R-:W-:Y:S02]  /*70b0*/  HADD2.F32 R92, -RZ, R92.H1_H1 ;  /* 0x3000005cff5c7230 */ /* 0x000fe40000004100 */
[C---:B------:R-:W-:Y:S01]  /*70c0*/  FMUL R15, R78.reuse, R15 ;  /* 0x0000000f4e0f7220 */ /* 0x040fe20000400000 */
[----:B------:R-:W-:Y:S01]  /*70d0*/  F2FP.F16.E5M2.UNPACK_B R100, R96.H1 ;  /* 0x00000060ff64723e */ /* 0x000fe200030004ff */
[--C-:B------:R-:W-:Y:S02]  /*70e0*/  HADD2.F32 R95, -RZ, R103.reuse.H0_H0 ;  /* 0x20000067ff5f7230 */ /* 0x100fe40000004100 */
[C---:B------:R-:W-:Y:S01]  /*70f0*/  FFMA R14, R81.reuse, R91, R14 ;  /* 0x0000005b510e7223 */ /* 0x040fe2000000000e */
[C---:B------:R-:W-:Y:S01]  /*7100*/  FFMA R15, R81.reuse, R92, R15 ;  /* 0x0000005c510f7223 */ /* 0x040fe2000000000f */
[C---:B------:R-:W-:Y:S01]  /*7110*/  FFMA R16, R81.reuse, R93, R16 ;  /* 0x0000005d51107223 */ /* 0x040fe20000000010 */
[----:B------:R-:W-:Y:S01]  /*7120*/  FFMA R17, R81, R94, R17 ;  /* 0x0000005e51117223 */ /* 0x000fe20000000011 */
[-C--:B------:R-:W-:Y:S01]  /*7130*/  F2FP.F16.E5M2.UNPACK_B R102, R97.reuse ;  /* 0x00000061ff66723e */ /* 0x080fe200020004ff */
[----:B------:R-:W-:Y:S01]  /*7140*/  HADD2.F32 R96, -RZ, R103.H1_H1 ;  /* 0x30000067ff607230 */ /* 0x000fe20000004100 */
[----:B------:R-:W-:Y:S01]  /*7150*/  F2FP.SATFINITE.E5M2.F32.PACK_AB_MERGE_C R158, R15, R14, RZ ;  /* 0x0000000e0f9e723e */ /* 0x000fe200048060ff */
[C---:B------:R-:W-:Y:S01]  /*7160*/  FMUL R18, R78.reuse, R18 ;  /* 0x000000124e127220 */ /* 0x040fe20000400000 */
[----:B------:R-:W-:Y:S01]  /*7170*/  F2FP.F16.E5M2.UNPACK_B R104, R97.H1 ;  /* 0x00000061ff68723e */ /* 0x000fe200030004ff */
[--C-:B------:R-:W-:Y:S01]  /*7180*/  HADD2.F32 R97, -RZ, R101.reuse.H0_H0 ;  /* 0x20000065ff617230 */ /* 0x100fe20000004100 */
[----:B------:R-:W-:Y:S01]  /*7190*/  F2FP.SATFINITE.E5M2.F32.PACK_AB_MERGE_C R158, R13, R12, R158 ;  /* 0x0000000c0d9e723e */ /* 0x000fe2000480609e */
[C---:B------:R-:W-:Y:S01]  /*71a0*/  FFMA R18, R81.reuse, R95, R18 ;  /* 0x0000005f51127223 */ /* 0x040fe20000000012 */
[----:B------:R-:W-:Y:S01]  /*71b0*/  F2FP.F16.E5M2.UNPACK_B R110, R99 ;  /* 0x00000063ff6e723e */ /* 0x000fe200020004ff */
[C---:B------:R-:W-:Y:S01]  /*71c0*/  FMUL R19, R78.reuse, R19 ;  /* 0x000000134e137220 */ /* 0x040fe20000400000 */
[----:B------:R-:W-:Y:S01]  /*71d0*/  F2FP.F16.E5M2.UNPACK_B R112, R99.H1 ;  /* 0x00000063ff70723e */ /* 0x000fe200030004ff */
[----:B------:R-:W-:Y:S01]  /*71e0*/  HADD2.F32 R99, -RZ, R101.H1_H1 ;  /* 0x30000065ff637230 */ /* 0x000fe20000004100 */
[-C--:B------:R-:W-:Y:S01]  /*71f0*/  F2FP.F16.E5M2.UNPACK_B R106, R98.reuse ;  /* 0x00000062ff6a723e */ /* 0x080fe200020004ff */
[----:B------:R-:W-:Y:S01]  /*7200*/  HADD2.F32 R101, -RZ, R102.H0_H0 ;  /* 0x20000066ff657230 */ /* 0x000fe20000004100 */
[----:B------:R-:W-:Y:S01]  /*7210*/  F2FP.F16.E5M2.UNPACK_B R108, R98.H1 ;  /* 0x00000062ff6c723e */ /* 0x000fe200030004ff */
[----:B------:R-:W-:Y:S02]  /*7220*/  HADD2.F32 R98, -RZ, R100.H0_H0 ;  /* 0x20000064ff627230 */ /* 0x000fe40000004100 */
[C---:B------:R-:W-:Y:S01]  /*7230*/  FFMA R19, R81.reuse, R96, R19 ;  /* 0x0000006051137223 */ /* 0x040fe20000000013 */
[C---:B------:R-:W-:Y:S01]  /*7240*/  FFMA R0, R81.reuse, R97, R0 ;  /* 0x0000006151007223 */ /* 0x040fe20000000000 */
[----:B------:R-:W-:Y:S01]  /*7250*/  FFMA R2, R81, R99, R2 ;  /* 0x0000006351027223 */ /* 0x000fe20000000002 */
[----:B------:R-:W-:Y:S02]  /*7260*/  HADD2.F32 R102, -RZ, R102.H1_H1 ;  /* 0x30000066ff667230 */ /* 0x000fe40000004100 */
[C---:B------:R-:W-:Y:S01]  /*7270*/  FMUL R3, R78.reuse, R22 ;  /* 0x000000164e037220 */ /* 0x040fe20000400000 */
[----:B------:R-:W-:Y:S01]  /*7280*/  HADD2.F32 R100, -RZ, R100.H1_H1 ;  /* 0x30000064ff647230 */ /* 0x000fe20000004100 */
[----:B------:R-:W-:Y:S01]  /*7290*/  F2FP.SATFINITE.E5M2.F32.PACK_AB_MERGE_C R159, R19, R18, RZ ;  /* 0x00000012139f723e */ /* 0x000fe200048060ff */
[--C-:B------:R-:W-:Y:S02]  /*72a0*/  HADD2.F32 R105, -RZ, R106.reuse.H0_H0 ;  /* 0x2000006aff697230 */ /* 0x100fe40000004100 */
[----:B------:R-:W-:Y:S01]  /*72b0*/  FFMA R3, R81, R98, R3 ;  /* 0x0000006251037223 */ /* 0x000fe20000000003 */
[----:B------:R-:W-:Y:S01]  /*72c0*/  HADD2.F32 R106, -RZ, R106.H1_H1 ;  /* 0x3000006aff6a7230 */ /* 0x000fe20000004100 */
[----:B------:R-:W-:Y:S01]  /*72d0*/  F2FP.SATFINITE.E5M2.F32.PACK_AB_MERGE_C R159, R17, R16, R159 ;  /* 0x00000010119f723e */ /* 0x000fe2000480609f */
[----:B------:R-:W-:Y:S02]  /*72e0*/  HADD2.F32 R109, -RZ, R110.H0_H0 ;  /* 0x2000006eff6d7230 */ /* 0x000fe40000004100 */
[C---:B------:R-:W-:Y:S01]  /*72f0*/  FMUL R23, R78.reuse, R23 ;  /* 0x000000174e177220 */ /* 0x040fe20000400000 */
[--C-:B------:R-:W-:Y:S02]  /*7300*/  HADD2.F32 R103, -RZ, R104.reuse.H0_H0 ;  /* 0x20000068ff677230 */ /* 0x100fe40000004100 */
[C---:B------:R-:W-:Y:S01]  /*7310*/  FMUL R22, R78.reuse, R26 ;  /* 0x0000001a4e167220 */ /* 0x040fe20000400000 */
[----:B------:R-:W-:Y:S01]  /*7320*/  HADD2.F32 R104, -RZ, R104.H1_H1 ;  /* 0x30000068ff687230 */ /* 0x000fe20000004100 */
[----:B------:R1:W-:Y:S01]  /*7330*/  STS.128 [R168+UR43+0x2400], R156 ;  /* 0x0024009ca8007988 */ /* 0x0003e20008000c2b */
[C---:B------:R-:W-:Y:S01]  /*7340*/  FFMA R23, R81.reuse, R100, R23 ;  /* 0x0000006451177223 */ /* 0x040fe20000000017 */
[C---:B------:R-:W-:Y:S01]  /*7350*/  FFMA R20, R81.reuse, R101, R20 ;  /* 0x0000006551147223 */ /* 0x040fe20000000014 */
[C---:B------:R-:W-:Y:S01]  /*7360*/  FFMA R21, R81.reuse, R102, R21 ;  /* 0x0000006651157223 */ /* 0x040fe20000000015 */
[----:B------:R-:W-:Y:S01]  /*7370*/  FFMA R22, R81, R103, R22 ;  /* 0x0000006751167223 */ /* 0x000fe20000000016 */
[----:B------:R-:W-:Y:S01]  /*7380*/  HADD2.F32 R110, -RZ, R110.H1_H1 ;  /* 0x3000006eff6e7230 */ /* 0x000fe20000004100 */
[----:B------:R-:W-:Y:S01]  /*7390*/  F2FP.SATFINITE.E5M2.F32.PACK_AB_MERGE_C R161, R23, R3, RZ ;  /* 0x0000000317a1723e */ /* 0x000fe200048060ff */
[C---:B------:R-:W-:Y:S01]  /*73a0*/  FMUL R27, R78.reuse, R27 ;  /* 0x0000001b4e1b7220 */ /* 0x040fe20000400000 */
[--C-:B------:R-:W-:Y:S02]  /*73b0*/  HADD2.F32 R107, -RZ, R108.reuse.H0_H0 ;  /* 0x2000006cff6b7230 */ /* 0x100fe40000004100 */
[----:B------:R-:W-:Y:S01]  /*73c0*/  FMUL R26, R78, R30 ;  /* 0x0000001e4e1a7220 */ /* 0x000fe20000400000 */
[----:B------:R-:W-:Y:S01]  /*73d0*/  HADD2.F32 R108, -RZ, R108.H1_H1 ;  /* 0x3000006cff6c7230 */ /* 0x000fe20000004100 */
[----:B------:R-:W-:Y:S01]  /*73e0*/  F2FP.SATFINITE.E5M2.F32.PACK_AB_MERGE_C R160, R2, R0, R161 ;  /* 0x0000000002a0723e */ /* 0x000fe200048060a1 */
[C---:B------:R-:W-:Y:S01]  /*73f0*/  FFMA R27, R81.reuse, R104, R27 ;  /* 0x00000068511b7223 */ /* 0x040fe2000000001b */
[C---:B------:R-:W-:Y:S01]  /*7400*/  FFMA R24, R81.reuse, R105, R24 ;  /* 0x0000006951187223 */ /* 0x040fe20000000018 */
[C---:B------:R-:W-:Y:S01]  /*7410*/  FFMA R25, R81.reuse, R106, R25 ;  /* 0x0000006a51197223 */ /* 0x040fe20000000019 */
[----:B------:R-:W-:Y:S01]  /*7420*/  FFMA R26, R81, R107, R26 ;  /* 0x0000006b511a7223 */ /* 0x000fe2000000001a */
[C---:B------:R-:W-:Y:S01]  /*7430*/  FMUL R31, R78.reuse, R31 ;  /* 0x0000001f4e1f7220 */ /* 0x040fe20000400000 */
[--C-:B------:R-:W-:Y:S01]  /*7440*/  HADD2.F32 R111, -RZ, R112.reuse.H0_H0 ;  /* 0x20000070ff6f7230 */ /* 0x100fe20000004100 */
[----:B------:R-:W-:Y:S01]  /*7450*/  F2FP.SATFINITE.E5M2.F32.PACK_AB_MERGE_C R162, R27, R22, RZ ;  /* 0x000000161ba2723e */ /* 0x000fe200048060ff */
[----:B------:R-:W-:Y:S02]  /*7460*/  HADD2.F32 R112, -RZ, R112.H1_H1 ;  /* 0x30000070ff707230 */ /* 0x000fe40000004100 */
[C---:B------:R-:W-:Y:S01]  /*7470*/  FFMA R31, R81.reuse, R108, R31 ;  /* 0x0000006c511f7223 */ /* 0x040fe2000000001f */
[----:B------:R-:W-:Y:S01]  /*7480*/  FFMA R28, R81, R109, R28 ;  /* 0x0000006d511c7223 */ /* 0x000fe2000000001c */
[----:B------:R-:W-:Y:S01]  /*7490*/  F2FP.SATFINITE.E5M2.F32.PACK_AB_MERGE_C R161, R21, R20, R162 ;  /* 0x0000001415a1723e */ /* 0x000fe200048060a2 */
[----:B------:R-:W-:Y:S01]  /*74a0*/  FFMA R29, R81, R110, R29 ;  /* 0x0000006e511d7223 */ /* 0x000fe2000000001d */
[C---:B------:R-:W-:Y:S01]  /*74b0*/  FMUL R30, R78.reuse, R34 ;  /* 0x000000224e1e7220 */ /* 0x040fe20000400000 */
[----:B------:R-:W-:Y:S01]  /*74c0*/  F2FP.SATFINITE.E5M2.F32.PACK_AB_MERGE_C R163, R31, R26, RZ ;  /* 0x0000001a1fa3723e */ /* 0x000fe200048060ff */
[C---:B------:R-:W-:Y:S01]  /*74d0*/  FMUL R35, R78.reuse, R35 ;  /* 0x000000234e237220 */ /* 0x040fe20000400000 */
[--C-:B------:R-:W-:Y:S02]  /*74e0*/  HADD2.F32 R115, -RZ, R116.reuse.H0_H0 ;  /* 0x20000074ff737230 */ /* 0x100fe40000004100 */
[----:B------:R-:W-:Y:S01]  /*74f0*/  FFMA R30, R81, R111, R30 ;  /* 0x0000006f511e7223 */ /* 0x000fe2000000001e */
[----:B------:R-:W-:Y:S01]  /*7500*/  F2FP.SATFINITE.E5M2.F32.PACK_AB_MERGE_C R162, R25, R24, R163 ;  /* 0x0000001819a2723e */ /* 0x000fe200048060a3 */
[C---:B------:R-:W-:Y:S01]  /*7510*/  FFMA R35, R81.reuse, R112, R35 ;  /* 0x0000007051237223 */ /* 0x040fe20000000023 */
[C---:B------:R-:W-:Y:S01]  /*7520*/  FFMA R32, R81.reuse, R113, R32 ;  /* 0x0000007151207223 */ /* 0x040fe20000000020 */
[----:B------:R-:W-:Y:S01]  /*7530*/  FFMA R33, R81, R114, R33 ;  /* 0x0000007251217223 */ /* 0x000fe20000000021 */
[----:B------:R-:W-:Y:S02]  /*7540*/  HADD2.F32 R116, -RZ, R116.H1_H1 ;  /* 0x30000074ff747230 */ /* 0x000fe40000004100 */
        /* <DEDUP_REMOVED lines=9> */
[----:B------:R-:W-:Y:S01]  /*75e0*/  HADD2.F32 R120, -RZ, R120.H1_H1 ;  /* 0x30000078ff787230 */ /* 0x000fe20000004100 */
[----:B------:R1:W-:Y:S01]  /*75f0*/  STS.128 [R178+0x2010], R160 ;  /* 0x002010a0b2007388 */ /* 0x0003e20000000c00 */
[----:B------:R-:W-:Y:S01]  /*7600*/  F2FP.SATFINITE.E5M2.F32.PACK_AB_MERGE_C R184, R39, R34, RZ ;  /* 0x0000002227b8723e */ /* 0x000fe200048060ff */
[C---:B------:R-:W-:Y:S01]  /*7610*/  FMUL R38, R78.reuse, R42 ;  /* 0x0000002a4e267220 */ /* 0x040fe20000400000 */
[C---:B------:R-:W-:Y:S01]  /*7620*/  FMUL R43, R78.reuse, R43 ;  /* 0x0000002b4e2b7220 */ /* 0x040fe20000400000 */
[--C-:B------:R-:W-:Y:S01]  /*7630*/  HADD2.F32 R123, -RZ, R124.reuse.H0_H0 ;  /* 0x2000007cff7b7230 */ /* 0x100fe20000004100 */
[----:B------:R-:W-:Y:S01]  /*7640*/  F2FP.SATFINITE.E5M2.F32.PACK_AB_MERGE_C R184, R33, R32, R184 ;  /* 0x0000002021b8723e */ /* 0x000fe200048060b8 */
[C---:B------:R-:W-:Y:S01]  /*7650*/  FFMA R38, R81.reuse, R119, R38 ;  /* 0x0000007751267223 */ /* 0x040fe20000000026 */
        /* <DEDUP_REMOVED lines=12> */
[C---:B------:R-:W-:Y:S01]  /*7720*/  FFMA R45, R81.reuse, R126, R45 ;  /* 0x0000007e512d7223 */ /* 0x040fe2000000002d */
[----:B------:R-:W-:Y:S02]  /*7730*/  HADD2.F32 R128, -RZ, R128.H1_H1 ;  /* 0x30000080ff807230 */ /* 0x000fe40000004100 */
[C---:B------:R-:W-:Y:S01]  /*7740*/  FMUL R46, R78.reuse, R50 ;  /* 0x000000324e2e7220 */ /* 0x040fe20000400000 */
[C---:B------:R-:W-:Y:S01]  /*7750*/  FMUL R51, R78.reuse, R51 ;  /* 0x000000334e337220 */ /* 0x040fe20000400000 */
[--C-:B------:R-:W-:Y:S02]  /*7760*/  HADD2.F32 R131, -RZ, R132.reuse.H0_H0 ;  /* 0x20000084ff837230 */ /* 0x100fe40000004100 */
[C---:B------:R-:W-:Y:S01]  /*7770*/  FMUL R50, R78.reuse, R54 ;  /* 0x000000364e327220 */ /* 0x040fe20000400000 */
[C---:B------:R-:W-:Y:S01]  /*7780*/  FFMA R46, R81.reuse, R127, R46 ;  /* 0x0000007f512e7223 */ /* 0x040fe2000000002e */
[----:B------:R-:W-:Y:S02]  /*7790*/  HADD2.F32 R132, -RZ, R132.H1_H1 ;  /* 0x30000084ff847230 */ /* 0x000fe40000004100 */
[C---:B------:R-:W-:Y:S01]  /*77a0*/  FFMA R51, R81.reuse, R128, R51 ;  /* 0x0000008051337223 */ /* 0x040fe20000000033 */
[C---:B------:R-:W-:Y:S01]  /*77b0*/  FMUL R55, R78.reuse, R55 ;  /* 0x000000374e377220 */ /* 0x040fe20000400000 */
[C---:B------:R-:W-:Y:S01]  /*77c0*/  FFMA R48, R81.reuse, R129, R48 ;  /* 0x0000008151307223 */ /* 0x040fe20000000030 */
[C---:B------:R-:W-:Y:S01]  /*77d0*/  FFMA R49, R81.reuse, R130, R49 ;  /* 0x0000008251317223 */ /* 0x040fe20000000031 */
[--C-:B------:R-:W-:Y:S02]  /*77e0*/  HADD2.F32 R135, -RZ, R136.reuse.H0_H0 ;  /* 0x20000088ff877230 */ /* 0x100fe40000004100 */
[C---:B------:R-:W-:Y:S01]  /*77f0*/  FFMA R50, R81.reuse, R131, R50 ;  /* 0x0000008351327223 */ /* 0x040fe20000000032 */
[----:B------:R-:W-:Y:S02]  /*7800*/  HADD2.F32 R136, -RZ, R136.H1_H1 ;  /* 0x30000088ff887230 */ /* 0x000fe40000004100 */
[C---:B------:R-:W-:Y:S01]  /*7810*/  FMUL R54, R78.reuse, R58 ;  /* 0x0000003a4e367220 */ /* 0x040fe20000400000 */
        /* <DEDUP_REMOVED lines=16> */
[----:B------:R-:W-:Y:S01]  /*7920*/  FFMA R63, R81, R140, R63 ;  /* 0x0000008c513f7223 */ /* 0x000fe2000000003f */
[----:B------:R-:W-:Y:S01]  /*7930*/  FMUL R67, R78, R67 ;  /* 0x000000434e437220 */ /* 0x000fe20000400000 */
[----:B------:R-:W-:Y:S01]  /*7940*/  F2FP.SATFINITE.E5M2.F32.PACK_AB_MERGE_C R186, R47, R42, RZ ;  /* 0x0000002a2fba723e */ /* 0x000fe200048060ff */
[----:B------:R-:W-:Y:S01]  /*7950*/  FFMA R60, R81, R83, R60 ;  /* 0x00000053513c7223 */ /* 0x000fe2000000003c */
[----:B------:R-:W-:Y:S01]  /*7960*/  F2FP.SATFINITE.E5M2.F32.PACK_AB_MERGE_C R187, R51, R46, RZ ;  /* 0x0000002e33bb723e */ /* 0x000fe200048060ff */
[C---:B------:R-:W-:Y:S01]  /*7970*/  FFMA R61, R81.reuse, R80, R61 ;  /* 0x00000050513d7223 */ /* 0x040fe2000000003d */
[C---:B------:R-:W-:Y:S01]  /*7980*/  FFMA R62, R81.reuse, R85, R62 ;  /* 0x00000055513e7223 */ /* 0x040fe2000000003e */
[----:B------:R-:W-:Y:S01]  /*7990*/  FFMA R67, R81, R82, R67 ;  /* 0x0000005251437223 */ /* 0x000fe20000000043 */
[----:B------:R-:W-:Y:S02]  /*79a0*/  F2FP.SATFINITE.E5M2.F32.PACK_AB_MERGE_C R186, R41, R40, R186 ;  /* 0x0000002829ba723e */ /* 0x000fe400048060ba */
[----:B------:R-:W-:Y:S02]  /*79b0*/  F2FP.SATFINITE.E5M2.F32.PACK_AB_MERGE_C R187, R45, R44, R187 ;  /* 0x0000002c2dbb723e */ /* 0x000fe400048060bb */
[----:B------:R-:W-:Y:S02]  /*79c0*/  F2FP.SATFINITE.E5M2.F32.PACK_AB_MERGE_C R188, R55, R50, RZ ;  /* 0x0000003237bc723e */ /* 0x000fe400048060ff */
[----:B------:R-:W-:Y:S01]  /*79d0*/  F2FP.SATFINITE.E5M2.F32.PACK_AB_MERGE_C R189, R59, R54, RZ ;  /* 0x000000363bbd723e */ /* 0x000fe200048060ff */
[----:B------:R1:W-:Y:S01]  /*79e0*/  STS.128 [R177+0x2020], R184 ;  /* 0x002020b8b1007388 */ /* 0x0003e20000000c00 */
[----:B------:R-:W-:Y:S02]  /*79f0*/  F2FP.SATFINITE.E5M2.F32.PACK_AB_MERGE_C R190, R63, R58, RZ ;  /* 0x0000003a3fbe723e */ /* 0x000fe400048060ff */
[----:B------:R-:W-:Y:S02]  /*7a00*/  F2FP.SATFINITE.E5M2.F32.PACK_AB_MERGE_C R182, R67, R62, RZ ;  /* 0x0000003e43b6723e */ /* 0x000fe400048060ff */
[----:B------:R-:W-:Y:S02]  /*7a10*/  F2FP.SATFINITE.E5M2.F32.PACK_AB_MERGE_C R188, R49, R48, R188 ;  /* 0x0000003031bc723e */ /* 0x000fe400048060bc */
[----:B------:R-:W-:Y:S02]  /*7a20*/  F2FP.SATFINITE.E5M2.F32.PACK_AB_MERGE_C R189, R53, R52, R189 ;  /* 0x0000003435bd723e */ /* 0x000fe400048060bd */
[----:B------:R-:W-:Y:S02]  /*7a30*/  F2FP.SATFINITE.E5M2.F32.PACK_AB_MERGE_C R190, R57, R56, R190 ;  /* 0x0000003839be723e */ /* 0x000fe400048060be */
[----:B------:R-:W-:Y:S02]  /*7a40*/  F2FP.SATFINITE.E5M2.F32.PACK_AB_MERGE_C R191, R61, R60, R182 ;  /* 0x0000003c3dbf723e */ /* 0x000fe400048060b6 */
[----:B------:R-:W-:Y:S03]  /*7a50*/  IADD3 R76, PT, PT, R76, 0x1, RZ ;  /* 0x000000014c4c7810 */ /* 0x000fe60007ffe0ff */
[----:B------:R1:W-:Y:S01]  /*7a60*/  STS.128 [R176+0x2030], R188 ;  /* 0x002030bcb0007388 */ /* 0x0003e20000000c00 */
[----:B------:R-:W-:Y:S01]  /*7a70*/  @!PT LDS RZ, [RZ] ;  /* 0x00000000fffff984 */ /* 0x000fe20000000800 */
[----:B------:R-:W-:Y:S01]  /*7a80*/  @!PT LDS RZ, [RZ] ;  /* 0x00000000fffff984 */ /* 0x000fe20000000800 */
[----:B------:R-:W-:Y:S01]  /*7a90*/  @!PT LDS RZ, [RZ] ;  /* 0x00000000fffff984 */ /* 0x000fe20000000800 */
[----:B------:R-:W-:Y:S01]  /*7aa0*/  @!PT LDS RZ, [RZ] ;  /* 0x00000000fffff984 */ /* 0x000fe20000000800 */
[----:B------:R3:W-:Y:S07]  /*7ab0*/  MEMBAR.ALL.CTA ;  /* 0x0000000000007992 */ /* 0x0007ee0000008000 */
[----:B---3--:R-:W3:Y:S02]  /*7ac0*/  FENCE.VIEW.ASYNC.S ;  /* 0x00000000000073c6 */ /* 0x008ee40000000000 */
[----:B---3--:R-:W-:Y:S06]  /*7ad0*/  BAR.SYNC.DEFER_BLOCKING 0x1, 0x80 ;  /* 0x0042000000007b1d */ /* 0x008fec0000010000 */
[----:B------:R-:W-:Y:S05]  /*7ae0*/  @P0 BRA `(.L_x_124) ;  /* 0x0000000000340947 */ /* 0x000fea0003800000 */
[----:B------:R-:W-:Y:S01]  /*7af0*/  UIADD3 UR12, UPT, UPT, UR43, 0x2400, URZ ;  /* 0x000024002b0c7890 */ /* 0x000fe2000fffe0ff */
[----:B------:R-:W-:Y:S01]  /*7b00*/  R2UR UR9, R155 ;  /* 0x000000009b0972ca */ /* 0x000fe200000e0000 */
[----:B------:R-:W-:Y:S01]  /*7b10*/  UIADD3 UR10, UP0, UPT, UR46, 0x680, URZ ;  /* 0x000006802e0a7890 */ /* 0x000fe2000ff1e0ff */
[----:B------:R-:W-:Y:S01]  /*7b20*/  R2UR UR8, R165 ;  /* 0x00000000a50872ca */ /* 0x000fe200000e0000 */
[----:B------:R-:W-:Y:S02]  /*7b30*/  UMOV UR7, UR36 ;  /* 0x0000002400077c82 */ /* 0x000fe40008000000 */
[----:B------:R-:W-:Y:S01]  /*7b40*/  IMAD.U32 R179, RZ, RZ, UR12 ;  /* 0x0000000cffb37e24 */ /* 0x000fe2000f8e00ff */
[----:B------:R-:W-:Y:S04]  /*7b50*/  UIADD3.X UR11, UPT, UPT, URZ, UR47, URZ, UP0, !UPT ;  /* 0x0000002fff0b7290 */ /* 0x000fe800087fe4ff */
[----:B------:R-:W-:Y:S03]  /*7b60*/  R2UR UR4, R179 ;  /* 0x00000000b30472ca */ /* 0x000fe600000e0000 */
[----:B------:R-:W-:Y:S02]  /*7b70*/  USHF.L.U32 UR5, UR9, 0x6, URZ ;  /* 0x0000000609057899 */ /* 0x000fe400080006ff */
[----:B------:R-:W-:Y:S09]  /*7b80*/  USHF.L.U32 UR6, UR8, 0x7, URZ ;  /* 0x0000000708067899 */ /* 0x000ff200080006ff */
[----:B------:R3:W-:Y:S01]  /*7b90*/  UTMASTG.3D [UR4], [UR10] ;  /* 0x000000040a0073b5 */ /* 0x0007e20008010000 */
[----:B------:R0:W-:Y:S01]  /*7ba0*/  UTMACMDFLUSH ;  /* 0x00000000000079b7 */ /* 0x0001e20000000000 */
[----:B---3--:R-:W-:Y:S04]  /*7bb0*/  DEPBAR.LE SB0, 0x0 ;  /* 0x000080000000791a */ /* 0x008fe80000000000 */
.L_x_124:
[----:B------:R-:W-:Y:S05]  /*7bc0*/  BSYNC.RECONVERGENT B0 ;  /* 0x0000000000007941 */ /* 0x000fea0003800200 */
.L_x_123:
[----:B------:R-:W-:Y:S01]  /*7bd0*/  BAR.SYNC.DEFER_BLOCKING 0x1, 0x80 ;  /* 0x0042000000007b1d */ /* 0x000fe20000010000 */
[----:B------:R-:W-:Y:S01]  /*7be0*/  ISETP.NE.AND P2, PT, R180, RZ, PT ;  /* 0x000000ffb400720c */ /* 0x000fe20003f45270 */
[----:B------:R-:W-:Y:S01]  /*7bf0*/  IMAD.IADD R155, R75, 0x1, R143 ;  /* 0x000000014b9b7824 */ /* 0x000fe200078e028f */
[----:B------:R-:W-:Y:S01]  /*7c00*/  ISETP.NE.AND P0, PT, R181, 0x2, PT ;  /* 0x00000002b500780c */ /* 0x000fe20003f05270 */
[----:B------:R-:W-:Y:S01]  /*7c10*/  IMAD.IADD R165, R77, 0x1, R154 ;  /* 0x000000014da57824 */ /* 0x000fe200078e029a */
[----:B------:R-:W-:Y:S02]  /*7c20*/  ISETP.NE.AND P1, PT, R76, 0x4, PT ;  /* 0x000000044c00780c */ /* 0x000fe40003f25270 */
[----:B------:R-:W-:Y:S02]  /*7c30*/  SEL R3, RZ, 0x1, P0 ;  /* 0x00000001ff037807 */ /* 0x000fe40000000000 */
[----:B------:R-:W-:Y:S02]  /*7c40*/  SEL R0, RZ, 0x1, P1 ;  /* 0x00000001ff007807 */ /* 0x000fe40000800000 */
[----:B------:R-:W-:Y:S02]  /*7c50*/  LOP3.LUT R174, R174, R3, RZ, 0x3c, !PT ;  /* 0x00000003aeae7212 */ /* 0x000fe400078e3cff */
[----:B------:R-:W-:Y:S02]  /*7c60*/  LOP3.LUT R175, R175, R0, RZ, 0x3c, !PT ;  /* 0x00000000afaf7212 */ /* 0x000fe400078e3cff */
[----:B------:R-:W-:Y:S02]  /*7c70*/  @P2 R2UR UR36, R171 ;  /* 0x00000000ab2422ca */ /* 0x000fe400000e0000 */
[----:B------:R-:W-:Y:S02]  /*7c80*/  SEL R181, R181, RZ, P0 ;  /* 0x000000ffb5b57207 */ /* 0x000fe40000000000 */
[----:B------:R-:W-:Y:S01]  /*7c90*/  SEL R76, R76, RZ, P1 ;  /* 0x000000ff4c4c7207 */ /* 0x000fe20000800000 */
[----:B------:R-:W-:Y:S10]  /*7ca0*/  @P2 BRA `(.L_x_125) ;  /* 0xffffffdc00702947 */ /* 0x000ff4000383ffff */
[----:B------:R-:W-:Y:S05]  /*7cb0*/  EXIT ;  /* 0x000000000000794d */ /* 0x000fea0003800000 */
.L_x_20:
[----:B--2---:R2:W1:Y:S02]  /*7cc0*/  SYNCS.PHASECHK.TRANS64.TRYWAIT P0, [R3+URZ+0x2b0], R2 ;  /* 0x0002b002030075a7 */ /* 0x00446400080011ff */
[----:B-1----:R-:W-:Y:S05]  /*7cd0*/  @!P0 NANOSLEEP.SYNCS 0x989680 ;  /* 0x009896800000895d */ /* 0x002fea0003900000 */
[----:B------:R-:W1:Y:S02]  /*7ce0*/  @!P0 SYNCS.PHASECHK.TRANS64 P0, [R3+URZ+0x2b0], R2 ;  /* 0x0002b002030085a7 */ /* 0x000e6400080010ff */
[----:B-1----:R-:W-:Y:S05]  /*7cf0*/  @!P0 BRA `(.L_x_20) ;  /* 0xfffffffc00f08947 */ /* 0x002fea000383ffff */
[----:B------:R-:W-:Y:S05]  /*7d00*/  BRA `(.L_x_126) ;  /* 0xffffff9c00187947 */ /* 0x000fea000383ffff */
.L_x_23:
[----:B-1----:R-:W-:-:S07]  /*7d10*/  MOV R2, UR33 ;  /* 0x0000002100027c02 */ /* 0x002fce0008000f00 */
.L_x_127:
[----:B-1----:R1:W2:Y:S02]  /*7d20*/  SYNCS.PHASECHK.TRANS64.TRYWAIT P0, [R2+URZ+0x110], R5 ;  /* 0x00011005020075a7 */ /* 0x0022a400080011ff */
[----:B--2---:R-:W-:Y:S05]  /*7d30*/  @!P0 NANOSLEEP.SYNCS 0x989680 ;  /* 0x009896800000895d */ /* 0x004fea0003900000 */
[----:B------:R-:W2:Y:S02]  /*7d40*/  @!P0 SYNCS.PHASECHK.TRANS64 P0, [R2+URZ+0x110], R5 ;  /* 0x00011005020085a7 */ /* 0x000ea400080010ff */
[----:B--2---:R-:W-:Y:S05]  /*7d50*/  @!P0 BRA `(.L_x_127) ;  /* 0xfffffffc00f08947 */ /* 0x004fea000383ffff */
[----:B------:R-:W-:Y:S05]  /*7d60*/  BRA `(.L_x_22) ;  /* 0xffffff9c00687947 */ /* 0x000fea000383ffff */
.L_x_29:
[----:B-1----:R-:W-:-:S07]  /*7d70*/  MOV R2, UR17 ;  /* 0x0000001100027c02 */ /* 0x002fce0008000f00 */
.L_x_128:
[----:B-1----:R1:W2:Y:S02]  /*7d80*/  SYNCS.PHASECHK.TRANS64.TRYWAIT P0, [R2+URZ+0x110], R5 ;  /* 0x00011005020075a7 */ /* 0x0022a400080011ff */
[----:B--2---:R-:W-:Y:S05]  /*7d90*/  @!P0 NANOSLEEP.SYNCS 0x989680 ;  /* 0x009896800000895d */ /* 0x004fea0003900000 */
[----:B------:R-:W2:Y:S02]  /*7da0*/  @!P0 SYNCS.PHASECHK.TRANS64 P0, [R2+URZ+0x110], R5 ;  /* 0x00011005020085a7 */ /* 0x000ea400080010ff */
[----:B--2---:R-:W-:Y:S05]  /*7db0*/  @!P0 BRA `(.L_x_128) ;  /* 0xfffffffc00f08947 */ /* 0x004fea000383ffff */
[----:B------:R-:W-:Y:S05]  /*7dc0*/  BRA `(.L_x_28) ;  /* 0xffffffa000107947 */ /* 0x000fea000383ffff */
.L_x_33:
[----:B-1----:R1:W2:Y:S02]  /*7dd0*/  SYNCS.PHASECHK.TRANS64.TRYWAIT P0, [R2+URZ+0x240], R3 ;  /* 0x00024003020075a7 */ /* 0x0022a400080011ff */
[----:B--2---:R-:W-:Y:S05]  /*7de0*/  @!P0 NANOSLEEP.SYNCS 0x989680 ;  /* 0x009896800000895d */ /* 0x004fea0003900000 */
[----:B------:R-:W2:Y:S02]  /*7df0*/  @!P0 SYNCS.PHASECHK.TRANS64 P0, [R2+URZ+0x240], R3 ;  /* 0x00024003020085a7 */ /* 0x000ea400080010ff */
[----:B--2---:R-:W-:Y:S05]  /*7e00*/  @!P0 BRA `(.L_x_33) ;  /* 0xfffffffc00f08947 */ /* 0x004fea000383ffff */
[----:B------:R-:W-:Y:S05]  /*7e10*/  BRA `(.L_x_129) ;  /* 0xffffffa000a07947 */ /* 0x000fea000383ffff */
.L_x_37:
[----:B----4-:R-:W-:-:S07]  /*7e20*/  MOV R0, UR5 ;  /* 0x0000000500007c02 */ /* 0x010fce0008000f00 */
.L_x_130:
[----:B-1----:R1:W2:Y:S02]  /*7e30*/  SYNCS.PHASECHK.TRANS64.TRYWAIT P0, [R0+URZ], R3 ;  /* 0x00000003000075a7 */ /* 0x0022a400080011ff */
[----:B--2---:R-:W-:Y:S05]  /*7e40*/  @!P0 NANOSLEEP.SYNCS 0x989680 ;  /* 0x009896800000895d */ /* 0x004fea0003900000 */
[----:B------:R-:W2:Y:S02]  /*7e50*/  @!P0 SYNCS.PHASECHK.TRANS64 P0, [R0+URZ], R3 ;  /* 0x00000003000085a7 */ /* 0x000ea400080010ff */
[----:B--2---:R-:W-:Y:S05]  /*7e60*/  @!P0 BRA `(.L_x_130) ;  /* 0xfffffffc00f08947 */ /* 0x004fea000383ffff */
[----:B------:R-:W-:Y:S05]  /*7e70*/  BRA `(.L_x_131) ;  /* 0xffffffa800107947 */ /* 0x000fea000383ffff */
.L_x_38:
[----:B----4-:R-:W-:-:S07]  /*7e80*/  MOV R0, UR5 ;  /* 0x0000000500007c02 */ /* 0x010fce0008000f00 */
.L_x_132:
[----:B-1----:R1:W2:Y:S02]  /*7e90*/  SYNCS.PHASECHK.TRANS64.TRYWAIT P0, [R0+URZ], R3 ;  /* 0x00000003000075a7 */ /* 0x0022a400080011ff */
[----:B--2---:R-:W-:Y:S05]  /*7ea0*/  @!P0 NANOSLEEP.SYNCS 0x989680 ;  /* 0x009896800000895d */ /* 0x004fea0003900000 */
[----:B------:R-:W2:Y:S02]  /*7eb0*/  @!P0 SYNCS.PHASECHK.TRANS64 P0, [R0+URZ], R3 ;  /* 0x00000003000085a7 */ /* 0x000ea400080010ff */
[----:B--2---:R-:W-:Y:S05]  /*7ec0*/  @!P0 BRA `(.L_x_132) ;  /* 0xfffffffc00f08947 */ /* 0x004fea000383ffff */
[----:B------:R-:W-:Y:S05]  /*7ed0*/  BRA `(.L_x_133) ;  /* 0xffffffa8001c7947 */ /* 0x000fea000383ffff */
.L_x_39:
[----:B----4-:R-:W-:-:S07]  /*7ee0*/  MOV R0, UR5 ;  /* 0x0000000500007c02 */ /* 0x010fce0008000f00 */
.L_x_134:
[----:B-1----:R1:W2:Y:S02]  /*7ef0*/  SYNCS.PHASECHK.TRANS64.TRYWAIT P0, [R0+URZ], R3 ;  /* 0x00000003000075a7 */ /* 0x0022a400080011ff */
[----:B--2---:R-:W-:Y:S05]  /*7f00*/  @!P0 NANOSLEEP.SYNCS 0x989680 ;  /* 0x009896800000895d */ /* 0x004fea0003900000 */
[----:B------:R-:W2:Y:S02]  /*7f10*/  @!P0 SYNCS.PHASECHK.TRANS64 P0, [R0+URZ], R3 ;  /* 0x00000003000085a7 */ /* 0x000ea400080010ff */
[----:B--2---:R-:W-:Y:S05]  /*7f20*/  @!P0 BRA `(.L_x_134) ;  /* 0xfffffffc00f08947 */ /* 0x004fea000383ffff */
[----:B------:R-:W-:Y:S05]  /*7f30*/  BRA `(.L_x_135) ;  /* 0xffffffa800287947 */ /* 0x000fea000383ffff */
.L_x_40:
[----:B----4-:R-:W-:-:S07]  /*7f40*/  MOV R0, UR5 ;  /* 0x0000000500007c02 */ /* 0x010fce0008000f00 */
.L_x_136:
[----:B-1----:R1:W2:Y:S02]  /*7f50*/  SYNCS.PHASECHK.TRANS64.TRYWAIT P0, [R0+URZ], R3 ;  /* 0x00000003000075a7 */ /* 0x0022a400080011ff */
[----:B--2---:R-:W-:Y:S05]  /*7f60*/  @!P0 NANOSLEEP.SYNCS 0x989680 ;  /* 0x009896800000895d */ /* 0x004fea0003900000 */
[----:B------:R-:W2:Y:S02]  /*7f70*/  @!P0 SYNCS.PHASECHK.TRANS64 P0, [R0+URZ], R3 ;  /* 0x00000003000085a7 */ /* 0x000ea400080010ff */
[----:B--2---:R-:W-:Y:S05]  /*7f80*/  @!P0 BRA `(.L_x_136) ;  /* 0xfffffffc00f08947 */ /* 0x004fea000383ffff */
[----:B------:R-:W-:Y:S05]  /*7f90*/  BRA `(.L_x_137) ;  /* 0xffffffa800347947 */ /* 0x000fea000383ffff */
.L_x_41:
[----:B----4-:R-:W-:-:S07]  /*7fa0*/  MOV R0, UR5 ;  /* 0x0000000500007c02 */ /* 0x010fce0008000f00 */
.L_x_138:
[----:B-1----:R1:W2:Y:S02]  /*7fb0*/  SYNCS.PHASECHK.TRANS64.TRYWAIT P0, [R0+URZ], R3 ;  /* 0x00000003000075a7 */ /* 0x0022a400080011ff */
[----:B--2---:R-:W-:Y:S05]  /*7fc0*/  @!P0 NANOSLEEP.SYNCS 0x989680 ;  /* 0x009896800000895d */ /* 0x004fea0003900000 */
[----:B------:R-:W2:Y:S02]  /*7fd0*/  @!P0 SYNCS.PHASECHK.TRANS64 P0, [R0+URZ], R3 ;  /* 0x00000003000085a7 */ /* 0x000ea400080010ff */
[----:B--2---:R-:W-:Y:S05]  /*7fe0*/  @!P0 BRA `(.L_x_138) ;  /* 0xfffffffc00f08947 */ /* 0x004fea000383ffff */
[----:B------:R-:W-:Y:S05]  /*7ff0*/  BRA `(.L_x_139) ;  /* 0xffffffa800407947 */ /* 0x000fea000383ffff */
.L_x_42:
[----:B----4-:R-:W-:-:S07]  /*8000*/  MOV R0, UR5 ;  /* 0x0000000500007c02 */ /* 0x010fce0008000f00 */
.L_x_140:
[----:B-1----:R1:W2:Y:S02]  /*8010*/  SYNCS.PHASECHK.TRANS64.TRYWAIT P0, [R0+URZ], R3 ;  /* 0x00000003000075a7 */ /* 0x0022a400080011ff */
[----:B--2---:R-:W-:Y:S05]  /*8020*/  @!P0 NANOSLEEP.SYNCS 0x989680 ;  /* 0x009896800000895d */ /* 0x004fea0003900000 */
[----:B------:R-:W2:Y:S02]  /*8030*/  @!P0 SYNCS.PHASECHK.TRANS64 P0, [R0+URZ], R3 ;  /* 0x00000003000085a7 */ /* 0x000ea400080010ff */
[----:B--2---:R-:W-:Y:S05]  /*8040*/  @!P0 BRA `(.L_x_140) ;  /* 0xfffffffc00f08947 */ /* 0x004fea000383ffff */
[----:B------:R-:W-:Y:S05]  /*8050*/  BRA `(.L_x_141) ;  /* 0xffffffa8004c7947 */ /* 0x000fea000383ffff */
.L_x_43:
[----:B----4-:R-:W-:-:S07]  /*8060*/  MOV R0, UR5 ;  /* 0x0000000500007c02 */ /* 0x010fce0008000f00 */
.L_x_142:
[----:B-1----:R1:W2:Y:S02]  /*8070*/  SYNCS.PHASECHK.TRANS64.TRYWAIT P0, [R0+URZ], R3 ;  /* 0x00000003000075a7 */ /* 0x0022a400080011ff */
[----:B--2---:R-:W-:Y:S05]  /*8080*/  @!P0 NANOSLEEP.SYNCS 0x989680 ;  /* 0x009896800000895d */ /* 0x004fea0003900000 */
[----:B------:R-:W2:Y:S02]  /*8090*/  @!P0 SYNCS.PHASECHK.TRANS64 P0, [R0+URZ], R3 ;  /* 0x00000003000085a7 */ /* 0x000ea400080010ff */
[----:B--2---:R-:W-:Y:S05]  /*80a0*/  @!P0 BRA `(.L_x_142) ;  /* 0xfffffffc00f08947 */ /* 0x004fea000383ffff */
[----:B------:R-:W-:Y:S05]  /*80b0*/  BRA `(.L_x_143) ;  /* 0xffffffa800587947 */ /* 0x000fea000383ffff */
.L_x_44:
[----:B----4-:R-:W-:-:S07]  /*80c0*/  MOV R0, UR5 ;  /* 0x0000000500007c02 */ /* 0x010fce0008000f00 */
.L_x_144:
[----:B-1----:R1:W2:Y:S02]  /*80d0*/  SYNCS.PHASECHK.TRANS64.TRYWAIT P0, [R0+URZ], R3 ;  /* 0x00000003000075a7 */ /* 0x0022a400080011ff */
[----:B--2---:R-:W-:Y:S05]  /*80e0*/  @!P0 NANOSLEEP.SYNCS 0x989680 ;  /* 0x009896800000895d */ /* 0x004fea0003900000 */
[----:B------:R-:W2:Y:S02]  /*80f0*/  @!P0 SYNCS.PHASECHK.TRANS64 P0, [R0+URZ], R3 ;  /* 0x00000003000085a7 */ /* 0x000ea400080010ff */
[----:B--2---:R-:W-:Y:S05]  /*8100*/  @!P0 BRA `(.L_x_144) ;  /* 0xfffffffc00f08947 */ /* 0x004fea000383ffff */
[----:B------:R-:W-:Y:S05]  /*8110*/  BRA `(.L_x_145) ;  /* 0xffffffa800647947 */ /* 0x000fea000383ffff */
.L_x_45:
[----:B----4-:R-:W-:-:S07]  /*8120*/  MOV R0, UR5 ;  /* 0x0000000500007c02 */ /* 0x010fce0008000f00 */
.L_x_146:
[----:B-1----:R1:W2:Y:S02]  /*8130*/  SYNCS.PHASECHK.TRANS64.TRYWAIT P0, [R0+URZ], R3 ;  /* 0x00000003000075a7 */ /* 0x0022a400080011ff */
[----:B--2---:R-:W-:Y:S05]  /*8140*/  @!P0 NANOSLEEP.SYNCS 0x989680 ;  /* 0x009896800000895d */ /* 0x004fea0003900000 */
[----:B------:R-:W2:Y:S02]  /*8150*/  @!P0 SYNCS.PHASECHK.TRANS64 P0, [R0+URZ], R3 ;  /* 0x00000003000085a7 */ /* 0x000ea400080010ff */
[----:B--2---:R-:W-:Y:S05]  /*8160*/  @!P0 BRA `(.L_x_146) ;  /* 0xfffffffc00f08947 */ /* 0x004fea000383ffff */
[----:B------:R-:W-:Y:S05]  /*8170*/  BRA `(.L_x_147) ;  /* 0xffffffa800707947 */ /* 0x000fea000383ffff */
.L_x_46:
[----:B----4-:R-:W-:-:S07]  /*8180*/  MOV R0, UR5 ;  /* 0x0000000500007c02 */ /* 0x010fce0008000f00 */
.L_x_148:
[----:B-1----:R1:W2:Y:S02]  /*8190*/  SYNCS.PHASECHK.TRANS64.TRYWAIT P0, [R0+URZ], R3 ;  /* 0x00000003000075a7 */ /* 0x0022a400080011ff */
[----:B--2---:R-:W-:Y:S05]  /*81a0*/  @!P0 NANOSLEEP.SYNCS 0x989680 ;  /* 0x009896800000895d */ /* 0x004fea0003900000 */
[----:B------:R-:W2:Y:S02]  /*81b0*/  @!P0 SYNCS.PHASECHK.TRANS64 P0, [R0+URZ], R3 ;  /* 0x00000003000085a7 */ /* 0x000ea400080010ff */
[----:B--2---:R-:W-:Y:S05]  /*81c0*/  @!P0 BRA `(.L_x_148) ;  /* 0xfffffffc00f08947 */ /* 0x004fea000383ffff */
[----:B------:R-:W-:Y:S05]  /*81d0*/  BRA `(.L_x_149) ;  /* 0xffffffa8007c7947 */ /* 0x000fea000383ffff */
.L_x_47:
[----:B----4-:R-:W-:-:S07]  /*81e0*/  MOV R0, UR5 ;  /* 0x0000000500007c02 */ /* 0x010fce0008000f00 */
.L_x_150:
[----:B-1----:R1:W2:Y:S02]  /*81f0*/  SYNCS.PHASECHK.TRANS64.TRYWAIT P0, [R0+URZ], R3 ;  /* 0x00000003000075a7 */ /* 0x0022a400080011ff */
[----:B--2---:R-:W-:Y:S05]  /*8200*/  @!P0 NANOSLEEP.SYNCS 0x989680 ;  /* 0x009896800000895d */ /* 0x004fea0003900000 */
[----:B------:R-:W2:Y:S02]  /*8210*/  @!P0 SYNCS.PHASECHK.TRANS64 P0, [R0+URZ], R3 ;  /* 0x00000003000085a7 */ /* 0x000ea400080010ff */
[----:B--2---:R-:W-:Y:S05]  /*8220*/  @!P0 BRA `(.L_x_150) ;  /* 0xfffffffc00f08947 */ /* 0x004fea000383ffff */
[----:B------:R-:W-:Y:S05]  /*8230*/  BRA `(.L_x_151) ;  /* 0xffffffa800887947 */ /* 0x000fea000383ffff */
.L_x_48:
[----:B----4-:R-:W-:-:S07]  /*8240*/  MOV R0, UR5 ;  /* 0x0000000500007c02 */ /* 0x010fce0008000f00 */
.L_x_152:
[----:B-1----:R1:W2:Y:S02]  /*8250*/  SYNCS.PHASECHK.TRANS64.TRYWAIT P0, [R0+URZ], R3 ;  /* 0x00000003000075a7 */ /* 0x0022a400080011ff */
[----:B--2---:R-:W-:Y:S05]  /*8260*/  @!P0 NANOSLEEP.SYNCS 0x989680 ;  /* 0x009896800000895d */ /* 0x004fea0003900000 */
[----:B------:R-:W2:Y:S02]  /*8270*/  @!P0 SYNCS.PHASECHK.TRANS64 P0, [R0+URZ], R3 ;  /* 0x00000003000085a7 */ /* 0x000ea400080010ff */
[----:B--2---:R-:W-:Y:S05]  /*8280*/  @!P0 BRA `(.L_x_152) ;  /* 0xfffffffc00f08947 */ /* 0x004fea000383ffff */
[----:B------:R-:W-:Y:S05]  /*8290*/  BRA `(.L_x_153) ;  /* 0xffffffa800947947 */ /* 0x000fea000383ffff */
.L_x_49:
[----:B----4-:R-:W-:-:S07]  /*82a0*/  MOV R0, UR5 ;  /* 0x0000000500007c02 */ /* 0x010fce0008000f00 */
.L_x_154:
[----:B-1----:R1:W2:Y:S02]  /*82b0*/  SYNCS.PHASECHK.TRANS64.TRYWAIT P0, [R0+URZ], R3 ;  /* 0x00000003000075a7 */ /* 0x0022a400080011ff */
[----:B--2---:R-:W-:Y:S05]  /*82c0*/  @!P0 NANOSLEEP.SYNCS 0x989680 ;  /* 0x009896800000895d */ /* 0x004fea0003900000 */
[----:B------:R-:W2:Y:S02]  /*82d0*/  @!P0 SYNCS.PHASECHK.TRANS64 P0, [R0+URZ], R3 ;  /* 0x00000003000085a7 */ /* 0x000ea400080010ff */
[----:B--2---:R-:W-:Y:S05]  /*82e0*/  @!P0 BRA `(.L_x_154) ;  /* 0xfffffffc00f08947 */ /* 0x004fea000383ffff */
[----:B------:R-:W-:Y:S05]  /*82f0*/  BRA `(.L_x_155) ;  /* 0xffffffa800a07947 */ /* 0x000fea000383ffff */
.L_x_50:
[----:B----4-:R-:W-:-:S07]  /*8300*/  MOV R0, UR5 ;  /* 0x0000000500007c02 */ /* 0x010fce0008000f00 */
.L_x_156:
[----:B-1----:R1:W2:Y:S02]  /*8310*/  SYNCS.PHASECHK.TRANS64.TRYWAIT P0, [R0+URZ], R3 ;  /* 0x00000003000075a7 */ /* 0x0022a400080011ff */
[----:B--2---:R-:W-:Y:S05]  /*8320*/  @!P0 NANOSLEEP.SYNCS 0x989680 ;  /* 0x009896800000895d */ /* 0x004fea0003900000 */
[----:B------:R-:W2:Y:S02]  /*8330*/  @!P0 SYNCS.PHASECHK.TRANS64 P0, [R0+URZ], R3 ;  /* 0x00000003000085a7 */ /* 0x000ea400080010ff */
[----:B--2---:R-:W-:Y:S05]  /*8340*/  @!P0 BRA `(.L_x_156) ;  /* 0xfffffffc00f08947 */ /* 0x004fea000383ffff */
[----:B------:R-:W-:Y:S05]  /*8350*/  BRA `(.L_x_157) ;  /* 0xffffffa800ac7947 */ /* 0x000fea000383ffff */
.L_x_51:
[----:B----4-:R-:W-:-:S07]  /*8360*/  MOV R0, UR5 ;  /* 0x0000000500007c02 */ /* 0x010fce0008000f00 */
.L_x_158:
[----:B-1----:R1:W2:Y:S02]  /*8370*/  SYNCS.PHASECHK.TRANS64.TRYWAIT P0, [R0+URZ], R3 ;  /* 0x00000003000075a7 */ /* 0x0022a400080011ff */
[----:B--2---:R-:W-:Y:S05]  /*8380*/  @!P0 NANOSLEEP.SYNCS 0x989680 ;  /* 0x009896800000895d */ /* 0x004fea0003900000 */
[----:B------:R-:W2:Y:S02]  /*8390*/  @!P0 SYNCS.PHASECHK.TRANS64 P0, [R0+URZ], R3 ;  /* 0x00000003000085a7 */ /* 0x000ea400080010ff */
[----:B--2---:R-:W-:Y:S05]  /*83a0*/  @!P0 BRA `(.L_x_158) ;  /* 0xfffffffc00f08947 */ /* 0x004fea000383ffff */
[----:B------:R-:W-:Y:S05]  /*83b0*/  BRA `(.L_x_159) ;  /* 0xffffffa800b87947 */ /* 0x000fea000383ffff */
.L_x_52:
[----:B----4-:R-:W-:-:S07]  /*83c0*/  MOV R0, UR5 ;  /* 0x0000000500007c02 */ /* 0x010fce0008000f00 */
.L_x_160:
[----:B-1----:R1:W2:Y:S02]  /*83d0*/  SYNCS.PHASECHK.TRANS64.TRYWAIT P0, [R0+URZ], R3 ;  /* 0x00000003000075a7 */ /* 0x0022a400080011ff */
[----:B--2---:R-:W-:Y:S05]  /*83e0*/  @!P0 NANOSLEEP.SYNCS 0x989680 ;  /* 0x009896800000895d */ /* 0x004fea0003900000 */
[----:B------:R-:W2:Y:S02]  /*83f0*/  @!P0 SYNCS.PHASECHK.TRANS64 P0, [R0+URZ], R3 ;  /* 0x00000003000085a7 */ /* 0x000ea400080010ff */
[----:B--2---:R-:W-:Y:S05]  /*8400*/  @!P0 BRA `(.L_x_160) ;  /* 0xfffffffc00f08947 */ /* 0x004fea000383ffff */
[----:B------:R-:W-:Y:S05]  /*8410*/  BRA `(.L_x_161) ;  /* 0xffffffa800c47947 */ /* 0x000fea000383ffff */
.L_x_53:
[----:B----4-:R-:W-:-:S07]  /*8420*/  MOV R0, UR5 ;  /* 0x0000000500007c02 */ /* 0x010fce0008000f00 */
.L_x_162:
[----:B-1----:R1:W2:Y:S02]  /*8430*/  SYNCS.PHASECHK.TRANS64.TRYWAIT P0, [R0+URZ], R3 ;  /* 0x00000003000075a7 */ /* 0x0022a400080011ff */
[----:B--2---:R-:W-:Y:S05]  /*8440*/  @!P0 NANOSLEEP.SYNCS 0x989680 ;  /* 0x009896800000895d */ /* 0x004fea0003900000 */
[----:B------:R-:W2:Y:S02]  /*8450*/  @!P0 SYNCS.PHASECHK.TRANS64 P0, [R0+URZ], R3 ;  /* 0x00000003000085a7 */ /* 0x000ea400080010ff */
[----:B--2---:R-:W-:Y:S05]  /*8460*/  @!P0 BRA `(.L_x_162) ;  /* 0xfffffffc00f08947 */ /* 0x004fea000383ffff */
[----:B------:R-:W-:Y:S05]  /*8470*/  BRA `(.L_x_163) ;  /* 0xffffffa800d07947 */ /* 0x000fea000383ffff */
.L_x_54:
[----:B----4-:R-:W-:-:S07]  /*8480*/  MOV R0, UR5 ;  /* 0x0000000500007c02 */ /* 0x010fce0008000f00 */
.L_x_164:
[----:B-1----:R1:W2:Y:S02]  /*8490*/  SYNCS.PHASECHK.TRANS64.TRYWAIT P0, [R0+URZ], R3 ;  /* 0x00000003000075a7 */ /* 0x0022a400080011ff */
[----:B--2---:R-:W-:Y:S05]  /*84a0*/  @!P0 NANOSLEEP.SYNCS 0x989680 ;  /* 0x009896800000895d */ /* 0x004fea0003900000 */
[----:B------:R-:W2:Y:S02]  /*84b0*/  @!P0 SYNCS.PHASECHK.TRANS64 P0, [R0+URZ], R3 ;  /* 0x00000003000085a7 */ /* 0x000ea400080010ff */
[----:B--2---:R-:W-:Y:S05]  /*84c0*/  @!P0 BRA `(.L_x_164) ;  /* 0xfffffffc00f08947 */ /* 0x004fea000383ffff */
[----:B------:R-:W-:Y:S05]  /*84d0*/  BRA `(.L_x_165) ;  /* 0xffffffa800dc7947 */ /* 0x000fea000383ffff */
.L_x_55:
[----:B----4-:R-:W-:-:S07]  /*84e0*/  MOV R0, UR5 ;  /* 0x0000000500007c02 */ /* 0x010fce0008000f00 */
.L_x_166:
[----:B-1----:R1:W2:Y:S02]  /*84f0*/  SYNCS.PHASECHK.TRANS64.TRYWAIT P0, [R0+URZ], R3 ;  /* 0x00000003000075a7 */ /* 0x0022a400080011ff */
[----:B--2---:R-:W-:Y:S05]  /*8500*/  @!P0 NANOSLEEP.SYNCS 0x989680 ;  /* 0x009896800000895d */ /* 0x004fea0003900000 */
[----:B------:R-:W2:Y:S02]  /*8510*/  @!P0 SYNCS.PHASECHK.TRANS64 P0, [R0+URZ], R3 ;  /* 0x00000003000085a7 */ /* 0x000ea400080010ff */
[----:B--2---:R-:W-:Y:S05]  /*8520*/  @!P0 BRA `(.L_x_166) ;  /* 0xfffffffc00f08947 */ /* 0x004fea000383ffff */
[----:B------:R-:W-:Y:S05]  /*8530*/  BRA `(.L_x_167) ;  /* 0xffffffa800e87947 */ /* 0x000fea000383ffff */
.L_x_56:
[----:B----4-:R-:W-:-:S07]  /*8540*/  MOV R0, UR5 ;  /* 0x0000000500007c02 */ /* 0x010fce0008000f00 */
.L_x_168:
[----:B-1----:R1:W2:Y:S02]  /*8550*/  SYNCS.PHASECHK.TRANS64.TRYWAIT P0, [R0+URZ], R3 ;  /* 0x00000003000075a7 */ /* 0x0022a400080011ff */
[----:B--2---:R-:W-:Y:S05]  /*8560*/  @!P0 NANOSLEEP.SYNCS 0x989680 ;  /* 0x009896800000895d */ /* 0x004fea0003900000 */
[----:B------:R-:W2:Y:S02]  /*8570*/  @!P0 SYNCS.PHASECHK.TRANS64 P0, [R0+URZ], R3 ;  /* 0x00000003000085a7 */ /* 0x000ea400080010ff */
[----:B--2---:R-:W-:Y:S05]  /*8580*/  @!P0 BRA `(.L_x_168) ;  /* 0xfffffffc00f08947 */ /* 0x004fea000383ffff */
[----:B------:R-:W-:Y:S05]  /*8590*/  BRA `(.L_x_169) ;  /* 0xffffffa800f47947 */ /* 0x000fea000383ffff */
.L_x_57:
[----:B----4-:R-:W-:-:S07]  /*85a0*/  MOV R0, UR5 ;  /* 0x0000000500007c02 */ /* 0x010fce0008000f00 */
.L_x_170:
[----:B-1----:R1:W2:Y:S02]  /*85b0*/  SYNCS.PHASECHK.TRANS64.TRYWAIT P0, [R0+URZ], R3 ;  /* 0x00000003000075a7 */ /* 0x0022a400080011ff */
[----:B--2---:R-:W-:Y:S05]  /*85c0*/  @!P0 NANOSLEEP.SYNCS 0x989680 ;  /* 0x009896800000895d */ /* 0x004fea0003900000 */
[----:B------:R-:W2:Y:S02]  /*85d0*/  @!P0 SYNCS.PHASECHK.TRANS64 P0, [R0+URZ], R3 ;  /* 0x00000003000085a7 */ /* 0x000ea400080010ff */
[----:B--2---:R-:W-:Y:S05]  /*85e0*/  @!P0 BRA `(.L_x_170) ;  /* 0xfffffffc00f08947 */ /* 0x004fea000383ffff */
[----:B------:R-:W-:Y:S05]  /*85f0*/  BRA `(.L_x_171) ;  /* 0xffffffac00007947 */ /* 0x000fea000383ffff */
.L_x_58:
[----:B----4-:R-:W-:-:S07]  /*8600*/  MOV R0, UR5 ;  /* 0x0000000500007c02 */ /* 0x010fce0008000f00 */
.L_x_172:
[----:B-1----:R1:W2:Y:S02]  /*8610*/  SYNCS.PHASECHK.TRANS64.TRYWAIT P0, [R0+URZ], R3 ;  /* 0x00000003000075a7 */ /* 0x0022a400080011ff */
[----:B--2---:R-:W-:Y:S05]  /*8620*/  @!P0 NANOSLEEP.SYNCS 0x989680 ;  /* 0x009896800000895d */ /* 0x004fea0003900000 */
[----:B------:R-:W2:Y:S02]  /*8630*/  @!P0 SYNCS.PHASECHK.TRANS64 P0, [R0+URZ], R3 ;  /* 0x00000003000085a7 */ /* 0x000ea400080010ff */
[----:B--2---:R-:W-:Y:S05]  /*8640*/  @!P0 BRA `(.L_x_172) ;  /* 0xfffffffc00f08947 */ /* 0x004fea000383ffff */
[----:B------:R-:W-:Y:S05]  /*8650*/  BRA `(.L_x_173) ;  /* 0xffffffac000c7947 */ /* 0x000fea000383ffff */
.L_x_59:
[----:B----4-:R-:W-:-:S07]  /*8660*/  MOV R0, UR5 ;  /* 0x0000000500007c02 */ /* 0x010fce0008000f00 */
.L_x_174:
[----:B-1----:R1:W2:Y:S02]  /*8670*/  SYNCS.PHASECHK.TRANS64.TRYWAIT P0, [R0+URZ], R3 ;  /* 0x00000003000075a7 */ /* 0x0022a400080011ff */
[----:B--2---:R-:W-:Y:S05]  /*8680*/  @!P0 NANOSLEEP.SYNCS 0x989680 ;  /* 0x009896800000895d */ /* 0x004fea0003900000 */
[----:B------:R-:W2:Y:S02]  /*8690*/  @!P0 SYNCS.PHASECHK.TRANS64 P0, [R0+URZ], R3 ;  /* 0x00000003000085a7 */ /* 0x000ea400080010ff */
[----:B--2---:R-:W-:Y:S05]  /*86a0*/  @!P0 BRA `(.L_x_174) ;  /* 0xfffffffc00f08947 */ /* 0x004fea000383ffff */
[----:B------:R-:W-:Y:S05]  /*86b0*/  BRA `(.L_x_175) ;  /* 0xffffffac00187947 */ /* 0x000fea000383ffff */
.L_x_60:
[----:B----4-:R-:W-:-:S07]  /*86c0*/  MOV R0, UR5 ;  /* 0x0000000500007c02 */ /* 0x010fce0008000f00 */
.L_x_176:
[----:B-1----:R1:W2:Y:S02]  /*86d0*/  SYNCS.PHASECHK.TRANS64.TRYWAIT P0, [R0+URZ], R3 ;  /* 0x00000003000075a7 */ /* 0x0022a400080011ff */
[----:B--2---:R-:W-:Y:S05]  /*86e0*/  @!P0 NANOSLEEP.SYNCS 0x989680 ;  /* 0x009896800000895d */ /* 0x004fea0003900000 */
[----:B------:R-:W2:Y:S02]  /*86f0*/  @!P0 SYNCS.PHASECHK.TRANS64 P0, [R0+URZ], R3 ;  /* 0x00000003000085a7 */ /* 0x000ea400080010ff */
[----:B--2---:R-:W-:Y:S05]  /*8700*/  @!P0 BRA `(.L_x_176) ;  /* 0xfffffffc00f08947 */ /* 0x004fea000383ffff */
[----:B------:R-:W-:Y:S05]  /*8710*/  BRA `(.L_x_177) ;  /* 0xffffffac00247947 */ /* 0x000fea000383ffff */
.L_x_61:
[----:B----4-:R-:W-:-:S07]  /*8720*/  MOV R0, UR5 ;  /* 0x0000000500007c02 */ /* 0x010fce0008000f00 */
.L_x_178:
[----:B-1----:R1:W2:Y:S02]  /*8730*/  SYNCS.PHASECHK.TRANS64.TRYWAIT P0, [R0+URZ], R3 ;  /* 0x00000003000075a7 */ /* 0x0022a400080011ff */
[----:B--2---:R-:W-:Y:S05]  /*8740*/  @!P0 NANOSLEEP.SYNCS 0x989680 ;  /* 0x009896800000895d */ /* 0x004fea0003900000 */
[----:B------:R-:W2:Y:S02]  /*8750*/  @!P0 SYNCS.PHASECHK.TRANS64 P0, [R0+URZ], R3 ;  /* 0x00000003000085a7 */ /* 0x000ea400080010ff */
[----:B--2---:R-:W-:Y:S05]  /*8760*/  @!P0 BRA `(.L_x_178) ;  /* 0xfffffffc00f08947 */ /* 0x004fea000383ffff */
[----:B------:R-:W-:Y:S05]  /*8770*/  BRA `(.L_x_179) ;  /* 0xffffffac00307947 */ /* 0x000fea000383ffff */
.L_x_62:
[----:B----4-:R-:W-:-:S07]  /*8780*/  MOV R0, UR5 ;  /* 0x0000000500007c02 */ /* 0x010fce0008000f00 */
.L_x_180:
[----:B-1----:R1:W2:Y:S02]  /*8790*/  SYNCS.PHASECHK.TRANS64.TRYWAIT P0, [R0+URZ], R3 ;  /* 0x00000003000075a7 */ /* 0x0022a400080011ff */
[----:B--2---:R-:W-:Y:S05]  /*87a0*/  @!P0 NANOSLEEP.SYNCS 0x989680 ;  /* 0x009896800000895d */ /* 0x004fea0003900000 */
[----:B------:R-:W2:Y:S02]  /*87b0*/  @!P0 SYNCS.PHASECHK.TRANS64 P0, [R0+URZ], R3 ;  /* 0x00000003000085a7 */ /* 0x000ea400080010ff */
[----:B--2---:R-:W-:Y:S05]  /*87c0*/  @!P0 BRA `(.L_x_180) ;  /* 0xfffffffc00f08947 */ /* 0x004fea000383ffff */
[----:B------:R-:W-:Y:S05]  /*87d0*/  BRA `(.L_x_181) ;  /* 0xffffffac003c7947 */ /* 0x000fea000383ffff */
.L_x_63:
[----:B----4-:R-:W-:-:S07]  /*87e0*/  MOV R0, UR5 ;  /* 0x0000000500007c02 */ /* 0x010fce0008000f00 */
.L_x_182:
[----:B-1----:R1:W2:Y:S02]  /*87f0*/  SYNCS.PHASECHK.TRANS64.TRYWAIT P0, [R0+URZ], R3 ;  /* 0x00000003000075a7 */ /* 0x0022a400080011ff */
[----:B--2---:R-:W-:Y:S05]  /*8800*/  @!P0 NANOSLEEP.SYNCS 0x989680 ;  /* 0x009896800000895d */ /* 0x004fea0003900000 */
[----:B------:R-:W2:Y:S02]  /*8810*/  @!P0 SYNCS.PHASECHK.TRANS64 P0, [R0+URZ], R3 ;  /* 0x00000003000085a7 */ /* 0x000ea400080010ff */
[----:B--2---:R-:W-:Y:S05]  /*8820*/  @!P0 BRA `(.L_x_182) ;  /* 0xfffffffc00f08947 */ /* 0x004fea000383ffff */
[----:B------:R-:W-:Y:S05]  /*8830*/  BRA `(.L_x_183) ;  /* 0xffffffac00487947 */ /* 0x000fea000383ffff */
.L_x_64:
[----:B----4-:R-:W-:-:S07]  /*8840*/  MOV R0, UR5 ;  /* 0x0000000500007c02 */ /* 0x010fce0008000f00 */
.L_x_184:
[----:B-1----:R1:W2:Y:S02]  /*8850*/  SYNCS.PHASECHK.TRANS64.TRYWAIT P0, [R0+URZ], R3 ;  /* 0x00000003000075a7 */ /* 0x0022a400080011ff */
[----:B--2---:R-:W-:Y:S05]  /*8860*/  @!P0 NANOSLEEP.SYNCS 0x989680 ;  /* 0x009896800000895d */ /* 0x004fea0003900000 */
[----:B------:R-:W2:Y:S02]  /*8870*/  @!P0 SYNCS.PHASECHK.TRANS64 P0, [R0+URZ], R3 ;  /* 0x00000003000085a7 */ /* 0x000ea400080010ff */
[----:B--2---:R-:W-:Y:S05]  /*8880*/  @!P0 BRA `(.L_x_184) ;  /* 0xfffffffc00f08947 */ /* 0x004fea000383ffff */
[----:B------:R-:W-:Y:S05]  /*8890*/  BRA `(.L_x_185) ;  /* 0xffffffac00547947 */ /* 0x000fea000383ffff */
.L_x_65:
[----:B----4-:R-:W-:-:S07]  /*88a0*/  MOV R0, UR5 ;  /* 0x0000000500007c02 */ /* 0x010fce0008000f00 */
.L_x_186:
[----:B-1----:R1:W2:Y:S02]  /*88b0*/  SYNCS.PHASECHK.TRANS64.TRYWAIT P0, [R0+URZ], R3 ;  /* 0x00000003000075a7 */ /* 0x0022a400080011ff */
[----:B--2---:R-:W-:Y:S05]  /*88c0*/  @!P0 NANOSLEEP.SYNCS 0x989680 ;  /* 0x009896800000895d */ /* 0x004fea0003900000 */
[----:B------:R-:W2:Y:S02]  /*88d0*/  @!P0 SYNCS.PHASECHK.TRANS64 P0, [R0+URZ], R3 ;  /* 0x00000003000085a7 */ /* 0x000ea400080010ff */
[----:B--2---:R-:W-:Y:S05]  /*88e0*/  @!P0 BRA `(.L_x_186) ;  /* 0xfffffffc00f08947 */ /* 0x004fea000383ffff */
[----:B------:R-:W-:Y:S05]  /*88f0*/  BRA `(.L_x_187) ;  /* 0xffffffac00607947 */ /* 0x000fea000383ffff */
.L_x_66:
[----:B----4-:R-:W-:-:S07]  /*8900*/  MOV R0, UR5 ;  /* 0x0000000500007c02 */ /* 0x010fce0008000f00 */
.L_x_188:
[----:B-1----:R1:W2:Y:S02]  /*8910*/  SYNCS.PHASECHK.TRANS64.TRYWAIT P0, [R0+URZ], R3 ;  /* 0x00000003000075a7 */ /* 0x0022a400080011ff */
[----:B--2---:R-:W-:Y:S05]  /*8920*/  @!P0 NANOSLEEP.SYNCS 0x989680 ;  /* 0x009896800000895d */ /* 0x004fea0003900000 */
[----:B------:R-:W2:Y:S02]  /*8930*/  @!P0 SYNCS.PHASECHK.TRANS64 P0, [R0+URZ], R3 ;  /* 0x00000003000085a7 */ /* 0x000ea400080010ff */
[----:B--2---:R-:W-:Y:S05]  /*8940*/  @!P0 BRA `(.L_x_188) ;  /* 0xfffffffc00f08947 */ /* 0x004fea000383ffff */
[----:B------:R-:W-:Y:S05]  /*8950*/  BRA `(.L_x_189) ;  /* 0xffffffac006c7947 */ /* 0x000fea000383ffff */
.L_x_67:
[----:B----4-:R-:W-:-:S07]  /*8960*/  MOV R0, UR5 ;  /* 0x0000000500007c02 */ /* 0x010fce0008000f00 */
.L_x_190:
[----:B-1----:R1:W2:Y:S02]  /*8970*/  SYNCS.PHASECHK.TRANS64.TRYWAIT P0, [R0+URZ], R3 ;  /* 0x00000003000075a7 */ /* 0x0022a400080011ff */
[----:B--2---:R-:W-:Y:S05]  /*8980*/  @!P0 NANOSLEEP.SYNCS 0x989680 ;  /* 0x009896800000895d */ /* 0x004fea0003900000 */
[----:B------:R-:W2:Y:S02]  /*8990*/  @!P0 SYNCS.PHASECHK.TRANS64 P0, [R0+URZ], R3 ;  /* 0x00000003000085a7 */ /* 0x000ea400080010ff */
[----:B--2---:R-:W-:Y:S05]  /*89a0*/  @!P0 BRA `(.L_x_190) ;  /* 0xfffffffc00f08947 */ /* 0x004fea000383ffff */
[----:B------:R-:W-:Y:S05]  /*89b0*/  BRA `(.L_x_191) ;  /* 0xffffffac00787947 */ /* 0x000fea000383ffff */
.L_x_68:
[----:B----4-:R-:W-:-:S07]  /*89c0*/  MOV R0, UR5 ;  /* 0x0000000500007c02 */ /* 0x010fce0008000f00 */
.L_x_192:
[----:B-1----:R1:W2:Y:S02]  /*89d0*/  SYNCS.PHASECHK.TRANS64.TRYWAIT P0, [R0+URZ], R3 ;  /* 0x00000003000075a7 */ /* 0x0022a400080011ff */
[----:B--2---:R-:W-:Y:S05]  /*89e0*/  @!P0 NANOSLEEP.SYNCS 0x989680 ;  /* 0x009896800000895d */ /* 0x004fea0003900000 */
[----:B------:R-:W2:Y:S02]  /*89f0*/  @!P0 SYNCS.PHASECHK.TRANS64 P0, [R0+URZ], R3 ;  /* 0x00000003000085a7 */ /* 0x000ea400080010ff */
[----:B--2---:R-:W-:Y:S05]  /*8a00*/  @!P0 BRA `(.L_x_192) ;  /* 0xfffffffc00f08947 */ /* 0x004fea000383ffff */
[----:B------:R-:W-:Y:S05]  /*8a10*/  BRA `(.L_x_193) ;  /* 0xffffffac00847947 */ /* 0x000fea000383ffff */
.L_x_69:
[----:B----4-:R-:W-:-:S07]  /*8a20*/  MOV R0, UR5 ;  /* 0x0000000500007c02 */ /* 0x010fce0008000f00 */
.L_x_194:
[----:B-1----:R1:W2:Y:S02]  /*8a30*/  SYNCS.PHASECHK.TRANS64.TRYWAIT P0, [R0+URZ], R3 ;  /* 0x00000003000075a7 */ /* 0x0022a400080011ff */
[----:B--2---:R-:W-:Y:S05]  /*8a40*/  @!P0 NANOSLEEP.SYNCS 0x989680 ;  /* 0x009896800000895d */ /* 0x004fea0003900000 */
[----:B------:R-:W2:Y:S02]  /*8a50*/  @!P0 SYNCS.PHASECHK.TRANS64 P0, [R0+URZ], R3 ;  /* 0x00000003000085a7 */ /* 0x000ea400080010ff */
[----:B--2---:R-:W-:Y:S05]  /*8a60*/  @!P0 BRA `(.L_x_194) ;  /* 0xfffffffc00f08947 */ /* 0x004fea000383ffff */
[----:B------:R-:W-:Y:S05]  /*8a70*/  BRA `(.L_x_195) ;  /* 0xffffffac00907947 */ /* 0x000fea000383ffff */
.L_x_72:
[----:B-1----:R1:W2:Y:S02]  /*8a80*/  SYNCS.PHASECHK.TRANS64.TRYWAIT P0, [R0+URZ+0x2a0], R5 ;  /* 0x0002a005000075a7 */ /* 0x0022a400080011ff */
[----:B--2---:R-:W-:Y:S05]  /*8a90*/  @!P0 NANOSLEEP.SYNCS 0x989680 ;  /* 0x009896800000895d */ /* 0x004fea0003900000 */
[----:B------:R-:W2:Y:S02]  /*8aa0*/  @!P0 SYNCS.PHASECHK.TRANS64 P0, [R0+URZ+0x2a0], R5 ;  /* 0x0002a005000085a7 */ /* 0x000ea400080010ff */
[----:B--2---:R-:W-:Y:S05]  /*8ab0*/  @!P0 BRA `(.L_x_72) ;  /* 0xfffffffc00f08947 */ /* 0x004fea000383ffff */
[----:B------:R-:W-:Y:S05]  /*8ac0*/  BRA `(.L_x_196) ;  /* 0xffffffac00ec7947 */ /* 0x000fea000383ffff */
.L_x_73:
[----:B------:R-:W-:-:S07]  /*8ad0*/  MOV R0, UR5 ;  /* 0x0000000500007c02 */ /* 0x000fce0008000f00 */
.L_x_197:
[----:B-1----:R1:W2:Y:S02]  /*8ae0*/  SYNCS.PHASECHK.TRANS64.TRYWAIT P0, [R0+URZ+0x250], R5 ;  /* 0x00025005000075a7 */ /* 0x0022a400080011ff */
[----:B--2---:R-:W-:Y:S05]  /*8af0*/  @!P0 NANOSLEEP.SYNCS 0x989680 ;  /* 0x009896800000895d */ /* 0x004fea0003900000 */
[----:B------:R-:W2:Y:S02]  /*8b00*/  @!P0 SYNCS.PHASECHK.TRANS64 P0, [R0+URZ+0x250], R5 ;  /* 0x00025005000085a7 */ /* 0x000ea400080010ff */
[----:B--2---:R-:W-:Y:S05]  /*8b10*/  @!P0 BRA `(.L_x_197) ;  /* 0xfffffffc00f08947 */ /* 0x004fea000383ffff */
[----:B------:R-:W-:Y:S05]  /*8b20*/  BRA `(.L_x_198) ;  /* 0xffffffac00fc7947 */ /* 0x000fea000383ffff */
.L_x_74:
[----:B-1----:R1:W2:Y:S02]  /*8b30*/  SYNCS.PHASECHK.TRANS64.TRYWAIT P1, [R0+URZ+0x240], R5 ;  /* 0x00024005000075a7 */ /* 0x0022a400080211ff */
[----:B--2---:R-:W-:Y:S05]  /*8b40*/  @!P1 NANOSLEEP.SYNCS 0x989680 ;  /* 0x009896800000995d */ /* 0x004fea0003900000 */
[----:B------:R-:W2:Y:S02]  /*8b50*/  @!P1 SYNCS.PHASECHK.TRANS64 P1, [R0+URZ+0x240], R5 ;  /* 0x00024005000095a7 */ /* 0x000ea400080210ff */
[----:B--2---:R-:W-:Y:S05]  /*8b60*/  @!P1 BRA `(.L_x_74) ;  /* 0xfffffffc00f09947 */ /* 0x004fea000383ffff */
[----:B------:R-:W-:Y:S05]  /*8b70*/  BRA `(.L_x_199) ;  /* 0xffffffb0002c7947 */ /* 0x000fea000383ffff */
.L_x_77:
[----:B------:R-:W-:-:S07]  /*8b80*/  MOV R0, UR5 ;  /* 0x0000000500007c02 */ /* 0x000fce0008000f00 */
.L_x_200:
[----:B-1----:R1:W2:Y:S02]  /*8b90*/  SYNCS.PHASECHK.TRANS64.TRYWAIT P0, [R0+URZ+0x250], R3 ;  /* 0x00025003000075a7 */ /* 0x0022a400080011ff */
[----:B--2---:R-:W-:Y:S05]  /*8ba0*/  @!P0 NANOSLEEP.SYNCS 0x989680 ;  /* 0x009896800000895d */ /* 0x004fea0003900000 */
[----:B------:R-:W2:Y:S02]  /*8bb0*/  @!P0 SYNCS.PHASECHK.TRANS64 P0, [R0+URZ+0x250], R3 ;  /* 0x00025003000085a7 */ /* 0x000ea400080010ff */
[----:B--2---:R-:W-:Y:S05]  /*8bc0*/  @!P0 BRA `(.L_x_200) ;  /* 0xfffffffc00f08947 */ /* 0x004fea000383ffff */
[----:B------:R-:W-:Y:S05]  /*8bd0*/  BRA `(.L_x_76) ;  /* 0xffffffb000807947 */ /* 0x000fea000383ffff */
.L_x_84:
[----:B-1----:R1:W2:Y:S02]  /*8be0*/  SYNCS.PHASECHK.TRANS64.TRYWAIT P1, [R0+URZ+0x240], R5 ;  /* 0x00024005000075a7 */ /* 0x0022a400080211ff */
[----:B--2---:R-:W-:Y:S05]  /*8bf0*/  @!P1 NANOSLEEP.SYNCS 0x989680 ;  /* 0x009896800000995d */ /* 0x004fea0003900000 */
[----:B------:R-:W2:Y:S02]  /*8c00*/  @!P1 SYNCS.PHASECHK.TRANS64 P1, [R0+URZ+0x240], R5 ;  /* 0x00024005000095a7 */ /* 0x000ea400080210ff */
[----:B--2---:R-:W-:Y:S05]  /*8c10*/  @!P1 BRA `(.L_x_84) ;  /* 0xfffffffc00f09947 */ /* 0x004fea000383ffff */
[----:B------:R-:W-:Y:S05]  /*8c20*/  BRA `(.L_x_201) ;  /* 0xffffffb400d87947 */ /* 0x000fea000383ffff */
.L_x_85:
[----:B------:R-:W-:-:S07]  /*8c30*/  MOV R3, UR9 ;  /* 0x0000000900037c02 */ /* 0x000fce0008000f00 */
.L_x_202:
[----:B-1----:R1:W2:Y:S02]  /*8c40*/  SYNCS.PHASECHK.TRANS64.TRYWAIT P0, [R3+URZ+0x280], R0 ;  /* 0x00028000030075a7 */ /* 0x0022a400080011ff */
[----:B--2---:R-:W-:Y:S05]  /*8c50*/  @!P0 NANOSLEEP.SYNCS 0x989680 ;  /* 0x009896800000895d */ /* 0x004fea0003900000 */
[----:B------:R-:W2:Y:S02]  /*8c60*/  @!P0 SYNCS.PHASECHK.TRANS64 P0, [R3+URZ+0x280], R0 ;  /* 0x00028000030085a7 */ /* 0x000ea400080010ff */
[----:B--2---:R-:W-:Y:S05]  /*8c70*/  @!P0 BRA `(.L_x_202) ;  /* 0xfffffffc00f08947 */ /* 0x004fea000383ffff */
[----:B------:R-:W-:Y:S05]  /*8c80*/  BRA `(.L_x_203) ;  /* 0xffffffb8000c7947 */ /* 0x000fea000383ffff */
.L_x_88:
[----:B------:R-:W-:Y:S07]  /*8c90*/  MOV R0, UR7 ;  /* 0x0000000700007c02 */ /* 0x000fee0008000f00 */
.L_x_204:
[----:B-1----:R1:W2:Y:S02]  /*8ca0*/  SYNCS.PHASECHK.TRANS64.TRYWAIT P0, [R0+URZ], R3 ;  /* 0x00000003000075a7 */ /* 0x0022a400080011ff */
[----:B--2---:R-:W-:Y:S05]  /*8cb0*/  @!P0 NANOSLEEP.SYNCS 0x989680 ;  /* 0x009896800000895d */ /* 0x004fea0003900000 */
[----:B------:R-:W2:Y:S02]  /*8cc0*/  @!P0 SYNCS.PHASECHK.TRANS64 P0, [R0+URZ], R3 ;  /* 0x00000003000085a7 */ /* 0x000ea400080010ff */
[----:B--2---:R-:W-:Y:S05]  /*8cd0*/  @!P0 BRA `(.L_x_204) ;  /* 0xfffffffc00f08947 */ /* 0x004fea000383ffff */
[----:B------:R-:W-:Y:S05]  /*8ce0*/  BRA `(.L_x_87) ;  /* 0xffffffb8002c7947 */ /* 0x000fea000383ffff */
.L_x_91:
[----:B------:R-:W-:-:S07]  /*8cf0*/  MOV R0, UR5 ;  /* 0x0000000500007c02 */ /* 0x000fce0008000f00 */
.L_x_205:
[----:B--2---:R2:W3:Y:S02]  /*8d00*/  SYNCS.PHASECHK.TRANS64.TRYWAIT P0, [R0+URZ], R3 ;  /* 0x00000003000075a7 */ /* 0x0044e400080011ff */
[----:B---3--:R-:W-:Y:S05]  /*8d10*/  @!P0 NANOSLEEP.SYNCS 0x989680 ;  /* 0x009896800000895d */ /* 0x008fea0003900000 */
[----:B------:R-:W3:Y:S02]  /*8d20*/  @!P0 SYNCS.PHASECHK.TRANS64 P0, [R0+URZ], R3 ;  /* 0x00000003000085a7 */ /* 0x000ee400080010ff */
[----:B---3--:R-:W-:Y:S05]  /*8d30*/  @!P0 BRA `(.L_x_205) ;  /* 0xfffffffc00f08947 */ /* 0x008fea000383ffff */
[----:B------:R-:W-:Y:S05]  /*8d40*/  BRA `(.L_x_206) ;  /* 0xffffffb800cc7947 */ /* 0x000fea000383ffff */
.L_x_92:
[----:B------:R-:W-:-:S07]  /*8d50*/  MOV R0, UR5 ;  /* 0x0000000500007c02 */ /* 0x000fce0008000f00 */
.L_x_207:
[----:B--2---:R2:W3:Y:S02]  /*8d60*/  SYNCS.PHASECHK.TRANS64.TRYWAIT P0, [R0+URZ], R3 ;  /* 0x00000003000075a7 */ /* 0x0044e400080011ff */
[----:B---3--:R-:W-:Y:S05]  /*8d70*/  @!P0 NANOSLEEP.SYNCS 0x989680 ;  /* 0x009896800000895d */ /* 0x008fea0003900000 */
[----:B------:R-:W3:Y:S02]  /*8d80*/  @!P0 SYNCS.PHASECHK.TRANS64 P0, [R0+URZ], R3 ;  /* 0x00000003000085a7 */ /* 0x000ee400080010ff */
[----:B---3--:R-:W-:Y:S05]  /*8d90*/  @!P0 BRA `(.L_x_207) ;  /* 0xfffffffc00f08947 */ /* 0x008fea000383ffff */
[----:B------:R-:W-:Y:S05]  /*8da0*/  BRA `(.L_x_208) ;  /* 0xffffffb800d87947 */ /* 0x000fea000383ffff */
.L_x_93:
[----:B------:R-:W-:-:S07]  /*8db0*/  MOV R0, UR5 ;  /* 0x0000000500007c02 */ /* 0x000fce0008000f00 */
.L_x_209:
[----:B--2---:R2:W3:Y:S02]  /*8dc0*/  SYNCS.PHASECHK.TRANS64.TRYWAIT P0, [R0+URZ], R3 ;  /* 0x00000003000075a7 */ /* 0x0044e400080011ff */
[----:B---3--:R-:W-:Y:S05]  /*8dd0*/  @!P0 NANOSLEEP.SYNCS 0x989680 ;  /* 0x009896800000895d */ /* 0x008fea0003900000 */
[----:B------:R-:W3:Y:S02]  /*8de0*/  @!P0 SYNCS.PHASECHK.TRANS64 P0, [R0+URZ], R3 ;  /* 0x00000003000085a7 */ /* 0x000ee400080010ff */
[----:B---3--:R-:W-:Y:S05]  /*8df0*/  @!P0 BRA `(.L_x_209) ;  /* 0xfffffffc00f08947 */ /* 0x008fea000383ffff */
[----:B------:R-:W-:Y:S05]  /*8e00*/  BRA `(.L_x_210) ;  /* 0xffffffb800e47947 */ /* 0x000fea000383ffff */
.L_x_94:
[----:B------:R-:W-:-:S07]  /*8e10*/  MOV R0, UR7 ;  /* 0x0000000700007c02 */ /* 0x000fce0008000f00 */
.L_x_211:
[----:B--2---:R2:W3:Y:S02]  /*8e20*/  SYNCS.PHASECHK.TRANS64.TRYWAIT P0, [R0+URZ], R3 ;  /* 0x00000003000075a7 */ /* 0x0044e400080011ff */
[----:B---3--:R-:W-:Y:S05]  /*8e30*/  @!P0 NANOSLEEP.SYNCS 0x989680 ;  /* 0x009896800000895d */ /* 0x008fea0003900000 */
[----:B------:R-:W3:Y:S02]  /*8e40*/  @!P0 SYNCS.PHASECHK.TRANS64 P0, [R0+URZ], R3 ;  /* 0x00000003000085a7 */ /* 0x000ee400080010ff */
[----:B---3--:R-:W-:Y:S05]  /*8e50*/  @!P0 BRA `(.L_x_211) ;  /* 0xfffffffc00f08947 */ /* 0x008fea000383ffff */
[----:B------:R-:W-:Y:S05]  /*8e60*/  BRA `(.L_x_212) ;  /* 0xffffffb800f07947 */ /* 0x000fea000383ffff */
.L_x_99:
[----:B---3--:R3:W1:Y:S02]  /*8e70*/  SYNCS.PHASECHK.TRANS64.TRYWAIT P0, [R0+URZ+0x240], R3 ;  /* 0x00024003000075a7 */ /* 0x00866400080011ff */
[----:B-1----:R-:W-:Y:S05]  /*8e80*/  @!P0 NANOSLEEP.SYNCS 0x989680 ;  /* 0x009896800000895d */ /* 0x002fea0003900000 */
[----:B------:R-:W1:Y:S02]  /*8e90*/  @!P0 SYNCS.PHASECHK.TRANS64 P0, [R0+URZ+0x240], R3 ;  /* 0x00024003000085a7 */ /* 0x000e6400080010ff */
[----:B-1----:R-:W-:Y:S05]  /*8ea0*/  @!P0 BRA `(.L_x_99) ;  /* 0xfffffffc00f08947 */ /* 0x002fea000383ffff */
[----:B------:R-:W-:Y:S05]  /*8eb0*/  BRA `(.L_x_213) ;  /* 0xffffffbc00ec7947 */ /* 0x000fea000383ffff */
.L_x_102:
[----:B------:R-:W-:Y:S07]  /*8ec0*/  MOV R0, UR6 ;  /* 0x0000000600007c02 */ /* 0x000fee0008000f00 */
.L_x_214:
[----:B-1----:R1:W3:Y:S02]  /*8ed0*/  SYNCS.PHASECHK.TRANS64.TRYWAIT P0, [R0+URZ+0x238], R3 ;  /* 0x00023803000075a7 */ /* 0x0022e400080011ff */
[----:B---3--:R-:W-:Y:S05]  /*8ee0*/  @!P0 NANOSLEEP.SYNCS 0x989680 ;  /* 0x009896800000895d */ /* 0x008fea0003900000 */
[----:B------:R-:W3:Y:S02]  /*8ef0*/  @!P0 SYNCS.PHASECHK.TRANS64 P0, [R0+URZ+0x238], R3 ;  /* 0x00023803000085a7 */ /* 0x000ee400080010ff */
[----:B---3--:R-:W-:Y:S05]  /*8f00*/  @!P0 BRA `(.L_x_214) ;  /* 0xfffffffc00f08947 */ /* 0x008fea000383ffff */
[----:B------:R-:W-:Y:S05]  /*8f10*/  BRA `(.L_x_101) ;  /* 0xffffffc000d87947 */ /* 0x000fea000383ffff */
.L_x_105:
[----:B------:R-:W-:Y:S07]  /*8f20*/  MOV R3, UR6 ;  /* 0x0000000600037c02 */ /* 0x000fee0008000f00 */
.L_x_215:
[----:B-1----:R1:W2:Y:S02]  /*8f30*/  SYNCS.PHASECHK.TRANS64.TRYWAIT P2, [R3+URZ+0x228], R26 ;  /* 0x0002281a030075a7 */ /* 0x0022a400080411ff */
[----:B--2---:R-:W-:Y:S05]  /*8f40*/  @!P2 NANOSLEEP.SYNCS 0x989680 ;  /* 0x009896800000a95d */ /* 0x004fea0003900000 */
[----:B------:R-:W2:Y:S02]  /*8f50*/  @!P2 SYNCS.PHASECHK.TRANS64 P2, [R3+URZ+0x228], R26 ;  /* 0x0002281a0300a5a7 */ /* 0x000ea400080410ff */
[----:B--2---:R-:W-:Y:S05]  /*8f60*/  @!P2 BRA `(.L_x_215) ;  /* 0xfffffffc00f0a947 */ /* 0x004fea000383ffff */
[----:B------:R-:W-:Y:S05]  /*8f70*/  BRA `(.L_x_216) ;  /* 0xffffffc4006c7947 */ /* 0x000fea000383ffff */
.L_x_108:
[----:B--2---:R2:W4:Y:S02]  /*8f80*/  SYNCS.PHASECHK.TRANS64.TRYWAIT P0, [R0+URZ+0x240], R3 ;  /* 0x00024003000075a7 */ /* 0x00452400080011ff */
[----:B----4-:R-:W-:Y:S05]  /*8f90*/  @!P0 NANOSLEEP.SYNCS 0x989680 ;  /* 0x009896800000895d */ /* 0x010fea0003900000 */
[----:B------:R-:W4:Y:S02]  /*8fa0*/  @!P0 SYNCS.PHASECHK.TRANS64 P0, [R0+URZ+0x240], R3 ;  /* 0x00024003000085a7 */ /* 0x000f2400080010ff */
[----:B----4-:R-:W-:Y:S05]  /*8fb0*/  @!P0 BRA `(.L_x_108) ;  /* 0xfffffffc00f08947 */ /* 0x010fea000383ffff */
[----:B------:R-:W-:Y:S05]  /*8fc0*/  BRA `(.L_x_217) ;  /* 0xffffffc800bc7947 */ /* 0x000fea000383ffff */
.L_x_119:
[----:B-1----:R-:W-:Y:S04]  /*8fd0*/  MOV R0, UR43 ;  /* 0x0000002b00007c02 */ /* 0x002fe80008000f00 */
[----:B------:R1:W2:Y:S03]  /*8fe0*/  SYNCS.PHASECHK.TRANS64.TRYWAIT P1, [R0+URZ+0x220], R3 ;  /* 0x00022003000075a7 */ /* 0x0002a600080211ff */
[----:B--2---:R-:W-:Y:S05]  /*8ff0*/  @!P1 NANOSLEEP.SYNCS 0x989680 ;  /* 0x009896800000995d */ /* 0x004fea0003900000 */
[----:B------:R-:W2:Y:S02]  /*9000*/  @!P1 SYNCS.PHASECHK.TRANS64 P1, [R0+URZ+0x220], R3 ;  /* 0x00022003000095a7 */ /* 0x000ea400080210ff */
[----:B--2---:R-:W-:Y:S05]  /*9010*/  @!P1 BRA `(.L_x_119) ;  /* 0xfffffffc00ec9947 */ /* 0x004fea000383ffff */
[----:B------:R-:W-:Y:S05]  /*9020*/  BRA `(.L_x_118) ;  /* 0xffffffd400b87947 */ /* 0x000fea000383ffff */
.L_x_121:
[----:B------:R1:W1:Y:S02]  /*9030*/  SYNCS.PHASECHK.TRANS64.TRYWAIT P1, [R156+URZ+0x260], R5 ;  /* 0x000260059c0075a7 */ /* 0x00026400080211ff */
[----:B-1----:R-:W-:Y:S05]  /*9040*/  @!P1 NANOSLEEP.SYNCS 0x989680 ;  /* 0x009896800000995d */ /* 0x002fea0003900000 */
[----:B------:R-:W1:Y:S02]  /*9050*/  @!P1 SYNCS.PHASECHK.TRANS64 P1, [R156+URZ+0x260], R5 ;  /* 0x000260059c0095a7 */ /* 0x000e6400080210ff */
[----:B-1----:R-:W-:Y:S05]  /*9060*/  @!P1 BRA `(.L_x_121) ;  /* 0xfffffffc00f09947 */ /* 0x002fea000383ffff */
[----:B------:R-:W-:Y:S05]  /*9070*/  BRA `(.L_x_120) ;  /* 0xffffffd400fc7947 */ /* 0x000fea000383ffff */
        .weak           $__internal_0_$__cuda_sm10x_tcgen05_guardrail_trap_col_being_dealloced_not_returned_by_alloc
        .type           $__internal_0_$__cuda_sm10x_tcgen05_guardrail_trap_col_being_dealloced_not_returned_by_alloc,@function
        .size           $__internal_0_$__cuda_sm10x_tcgen05_guardrail_trap_col_being_dealloced_not_returned_by_alloc,($__internal_1_$__cuda_sm10x_tcgen05_guardrail_trap_phase_invalid_during_alloc - $__internal_0_$__cuda_sm10x_tcgen05_guardrail_trap_col_being_dealloced_not_returned_by_alloc)
$__internal_0_$__cuda_sm10x_tcgen05_guardrail_trap_col_being_dealloced_not_returned_by_alloc:
[----:B------:R-:W-:Y:S05]  /*9080*/  BPT.TRAP 0x1 ;  /* 0x000000040000795c */ /* 0x000fea0000300000 */
[----:B------:R-:W-:-:S04]  /*9090*/  HFMA2 R3, -RZ, RZ, 0, 0 ;  /* 0x00000000ff037431 */ /* 0x000fc800000001ff */
[----:B------:R-:W-:Y:S05]  /*90a0*/  RET.REL.NODEC R2 `(_ZN7cutlass13device_kernelINS_4gemm6kernel13GemmUniversalIN4cute5tupleIJiiiiEEENS1_10collective13CollectiveMmaINS1_35MainloopSm100TmaUmmaWarpSpecializedILi34ELi2ELi4ENS5_IJNS4_1CILi1EEESB_SB_EEEEENS5_IJNSA_ILi128EEENSA_ILi64EEENSA_ILi32EEEEEENS_12float_e5m2_tENS5_IJlSB_lEEESI_SJ_NS4_8TiledMMAINS4_8MMA_AtomIJNS4_10MMA_TraitsINS4_19SM100_MMA_F8F6F4_SSEJSI_SI_fSE_SF_NS4_17integral_constantINS4_4UMMA5MajorELSQ_0EEESR_NSO_INSP_7ScaleInELSS_0EEEST_EEEEEENS4_6LayoutISC_NS5_IJNSA_ILi0EEESX_SX_EEEEENS5_IJNS4_10UnderscoreES10_S10_EEEEENS4_13SM90_TMA_LOADENS4_14ComposedLayoutINS4_7SwizzleILi1ELi4ELi3EEENS4_18smem_ptr_flag_bitsILi8EEENSW_INS5_IJNSA_ILi8EEESG_EEENS5_IJSG_SB_EEEEEEEvNS4_8identityES13_S1D_vS1E_EENS_8epilogue10collective18CollectiveEpilogueINS1G_23Sm100TmaWarpSpecializedILi1ELi1ELi64ELb0ELb0EEEJSH_NS5_IJNSW_ISE_SB_EENSW_ISF_SB_EEEEESI_SJ_SI_SJ_NS1G_6fusion15FusionCallbacksIS1K_NS1O_17LinearCombinationISI_fSI_fLNS_15FloatRoundStyleE2EEESH_S1N_JEEENS4_5SM1004TMEM4LOAD26SM100_TMEM_LOAD_32dp32b64xES13_NS14_INS15_ILi2ELi4ELi3EEES18_NSW_INS5_IJS19_SF_EEENS5_IJSF_SB_EEEEEEENS4_39AutoVectorizingCopyWithAssumedAlignmentILi128EEENS4_14SM90_TMA_STOREES22_S24_S24_EEEvvEEEEvNT_6ParamsE) ;  /* 0xffffff6c02d47950 */ /* 0x000fea0003c3ffff */
        .weak           $__internal_1_$__cuda_sm10x_tcgen05_guardrail_trap_phase_invalid_during_alloc
        .type           $__internal_1_$__cuda_sm10x_tcgen05_guardrail_trap_phase_invalid_during_alloc,@function
        .size           $__internal_1_$__cuda_sm10x_tcgen05_guardrail_trap_phase_invalid_during_alloc,($__internal_2_$__cuda_sm10x_tcgen05_guardrail_trap_unallocated_columns_being_dealloced - $__internal_1_$__cuda_sm10x_tcgen05_guardrail_trap_phase_invalid_during_alloc)
$__internal_1_$__cuda_sm10x_tcgen05_guardrail_trap_phase_invalid_during_alloc:
[----:B------:R-:W-:Y:S05]  /*90b0*/  BPT.TRAP 0x1 ;  /* 0x000000040000795c */ /* 0x000fea0000300000 */
[----:B------:R-:W-:-:S04]  /*90c0*/  MOV R3, 0x0 ;  /* 0x0000000000037802 */ /* 0x000fc80000000f00 */
[----:B------:R-:W-:Y:S05]  /*90d0*/  RET.REL.NODEC R2 `(_ZN7cutlass13device_kernelINS_4gemm6kernel13GemmUniversalIN4cute5tupleIJiiiiEEENS1_10collective13CollectiveMmaINS1_35MainloopSm100TmaUmmaWarpSpecializedILi34ELi2ELi4ENS5_IJNS4_1CILi1EEESB_SB_EEEEENS5_IJNSA_ILi128EEENSA_ILi64EEENSA_ILi32EEEEEENS_12float_e5m2_tENS5_IJlSB_lEEESI_SJ_NS4_8TiledMMAINS4_8MMA_AtomIJNS4_10MMA_TraitsINS4_19SM100_MMA_F8F6F4_SSEJSI_SI_fSE_SF_NS4_17integral_constantINS4_4UMMA5MajorELSQ_0EEESR_NSO_INSP_7ScaleInELSS_0EEEST_EEEEEENS4_6LayoutISC_NS5_IJNSA_ILi0EEESX_SX_EEEEENS5_IJNS4_10UnderscoreES10_S10_EEEEENS4_13SM90_TMA_LOADENS4_14ComposedLayoutINS4_7SwizzleILi1ELi4ELi3EEENS4_18smem_ptr_flag_bitsILi8EEENSW_INS5_IJNSA_ILi8EEESG_EEENS5_IJSG_SB_EEEEEEEvNS4_8identityES13_S1D_vS1E_EENS_8epilogue10collective18CollectiveEpilogueINS1G_23Sm100TmaWarpSpecializedILi1ELi1ELi64ELb0ELb0EEEJSH_NS5_IJNSW_ISE_SB_EENSW_ISF_SB_EEEEESI_SJ_SI_SJ_NS1G_6fusion15FusionCallbacksIS1K_NS1O_17LinearCombinationISI_fSI_fLNS_15FloatRoundStyleE2EEESH_S1N_JEEENS4_5SM1004TMEM4LOAD26SM100_TMEM_LOAD_32dp32b64xES13_NS14_INS15_ILi2ELi4ELi3EEES18_NSW_INS5_IJS19_SF_EEENS5_IJSF_SB_EEEEEEENS4_39AutoVectorizingCopyWithAssumedAlignmentILi128EEENS4_14SM90_TMA_STOREES22_S24_S24_EEEvvEEEEvNT_6ParamsE) ;  /* 0xffffff6c02c87950 */ /* 0x000fea0003c3ffff */
        .weak           $__internal_2_$__cuda_sm10x_tcgen05_guardrail_trap_unallocated_columns_being_dealloced
        .type           $__internal_2_$__cuda_sm10x_tcgen05_guardrail_trap_unallocated_columns_being_dealloced,@function
        .size           $__internal_2_$__cuda_sm10x_tcgen05_guardrail_trap_unallocated_columns_being_dealloced,(.L_x_219 - $__internal_2_$__cuda_sm10x_tcgen05_guardrail_trap_unallocated_columns_being_dealloced)
$__internal_2_$__cuda_sm10x_tcgen05_guardrail_trap_unallocated_columns_being_dealloced:
[----:B------:R-:W-:Y:S05]  /*90e0*/  BPT.TRAP 0x1 ;  /* 0x000000040000795c */ /* 0x000fea0000300000 */
[----:B------:R-:W-:-:S04]  /*90f0*/  HFMA2 R3, -RZ, RZ, 0, 0 ;  /* 0x00000000ff037431 */ /* 0x000fc800000001ff */
[----:B------:R-:W-:Y:S05]  /*9100*/  RET.REL.NODEC R2 `(_ZN7cutlass13device_kernelINS_4gemm6kernel13GemmUniversalIN4cute5tupleIJiiiiEEENS1_10collective13CollectiveMmaINS1_35MainloopSm100TmaUmmaWarpSpecializedILi34ELi2ELi4ENS5_IJNS4_1CILi1EEESB_SB_EEEEENS5_IJNSA_ILi128EEENSA_ILi64EEENSA_ILi32EEEEEENS_12float_e5m2_tENS5_IJlSB_lEEESI_SJ_NS4_8TiledMMAINS4_8MMA_AtomIJNS4_10MMA_TraitsINS4_19SM100_MMA_F8F6F4_SSEJSI_SI_fSE_SF_NS4_17integral_constantINS4_4UMMA5MajorELSQ_0EEESR_NSO_INSP_7ScaleInELSS_0EEEST_EEEEEENS4_6LayoutISC_NS5_IJNSA_ILi0EEESX_SX_EEEEENS5_IJNS4_10UnderscoreES10_S10_EEEEENS4_13SM90_TMA_LOADENS4_14ComposedLayoutINS4_7SwizzleILi1ELi4ELi3EEENS4_18smem_ptr_flag_bitsILi8EEENSW_INS5_IJNSA_ILi8EEESG_EEENS5_IJSG_SB_EEEEEEEvNS4_8identityES13_S1D_vS1E_EENS_8epilogue10collective18CollectiveEpilogueINS1G_23Sm100TmaWarpSpecializedILi1ELi1ELi64ELb0ELb0EEEJSH_NS5_IJNSW_ISE_SB_EENSW_ISF_SB_EEEEESI_SJ_SI_SJ_NS1G_6fusion15FusionCallbacksIS1K_NS1O_17LinearCombinationISI_fSI_fLNS_15FloatRoundStyleE2EEESH_S1N_JEEENS4_5SM1004TMEM4LOAD26SM100_TMEM_LOAD_32dp32b64xES13_NS14_INS15_ILi2ELi4ELi3EEES18_NSW_INS5_IJS19_SF_EEENS5_IJSF_SB_EEEEEEENS4_39AutoVectorizingCopyWithAssumedAlignmentILi128EEENS4_14SM90_TMA_STOREES22_S24_S24_EEEvvEEEEvNT_6ParamsE) ;  /* 0xffffff6c02bc7950 */ /* 0x000fea0003c3ffff */
.L_x_218:
[----:B------:R-:W-:-:S00]  /*9110*/  BRA `(.L_x_218) ;  /* 0xfffffffc00fc7947 */ /* 0x000fc0000383ffff */
[----:B------:R-:W-:-:S00]  /*9120*/  NOP ;  /* 0x0000000000007918 */ /* 0x000fc00000000000 */
        /* <DEDUP_REMOVED lines=13> */
.L_x_219:


//--------------------- .nv.global.init           --------------------------
	.section	.nv.global.init,"aw",@progbits
.nv.global.init:
	.type		$str$27,@object
	.size		$str$27,($str$28 - $str$27)
$str$27:
        /*0000*/ 	.byte	0x28, 0x61, 0x64, 0x64, 0x72, 0x65, 0x73, 0x73, 0x20, 0x26, 0x20, 0x6d, 0x61, 0x73, 0x6b, 0x29
        /*0010*/ 	.byte	0x20, 0x3d, 0x3d, 0x20, 0x30, 0x00
	.type		$str$28,@object
	.size		$str$28,($str$26 - $str$28)
$str$28:
        /*0016*/ 	.byte	0x2f, 0x74, 0x6d, 0x70, 0x2f, 0x63, 0x75, 0x74, 0x6c, 0x61, 0x73, 0x73, 0x5f, 0x73, 0x77, 0x65
        /*0026*/ 	.byte	0x65, 0x70, 0x5f, 0x73, 0x72, 0x63, 0x2f, 0x69, 0x6e, 0x63, 0x6c, 0x75, 0x64, 0x65, 0x2f, 0x63
        /*0036*/ 	.byte	0x75, 0x74, 0x65, 0x2f, 0x70, 0x6f, 0x69, 0x6e, 0x74, 0x65, 0x72, 0x5f, 0x66, 0x6c, 0x61, 0x67
        /*0046*/ 	.byte	0x67, 0x65, 0x64, 0x2e, 0x68, 0x70, 0x70, 0x00
	.type		$str$26,@object
	.size		$str$26,($str$25 - $str$26)
$str$26:
        /*004e*/ 	.byte	0x2f, 0x74, 0x6d, 0x70, 0x2f, 0x63, 0x75, 0x74, 0x6c, 0x61, 0x73, 0x73, 0x5f, 0x73, 0x77, 0x65
        /*005e*/ 	.byte	0x65, 0x70, 0x5f, 0x73, 0x72, 0x63, 0x2f, 0x69, 0x6e, 0x63, 0x6c, 0x75, 0x64, 0x65, 0x2f, 0x63
        /*006e*/ 	.byte	0x75, 0x74, 0x65, 0x2f, 0x61, 0x74, 0x6f, 0x6d, 0x2f, 0x63, 0x6f, 0x70, 0x79, 0x5f, 0x74, 0x72
        /*007e*/ 	.byte	0x61, 0x69, 0x74, 0x73, 0x5f, 0x73, 0x6d, 0x31, 0x30, 0x30, 0x2e, 0x68, 0x70, 0x70, 0x00
	.type		$str$25,@object
	.size		$str$25,(__unnamed_1 - $str$25)
$str$25:
        /*008d*/ 	.byte	0x28, 0x28, 0x75, 0x69, 0x6e, 0x74, 0x33, 0x32, 0x5f, 0x74, 0x28, 0x74, 0x68, 0x72, 0x65, 0x61
        /*009d*/ 	.byte	0x64, 0x49, 0x64, 0x78, 0x2e, 0x78, 0x29, 0x20, 0x2f, 0x20, 0x33, 0x32, 0x29, 0x20, 0x25, 0x20
        /*00ad*/ 	.byte	0x34, 0x29, 0x20, 0x3d, 0x3d, 0x20, 0x28, 0x28, 0x28, 0x74, 0x6d, 0x65, 0x6d, 0x5f, 0x61, 0x64
        /*00bd*/ 	.byte	0x64, 0x72, 0x20, 0x3e, 0x3e, 0x20, 0x31, 0x36, 0x29, 0x20, 0x2f, 0x20, 0x33, 0x32, 0x29, 0x20
        /*00cd*/ 	.byte	0x25, 0x20, 0x34, 0x29, 0x00
	.type		__unnamed_1,@object
	.size		__unnamed_1,(__unnamed_2 - __unnamed_1)
__unnamed_1:
        /*00d2*/ 	.byte	0x61, 0x75, 0x74, 0x6f, 0x20, 0x63, 0x75, 0x74, 0x65, 0x3a, 0x3a, 0x61, 0x73, 0x5f, 0x70, 0x6f
        /* <DEDUP_REMOVED lines=24> */
        /*0262*/ 	.byte	0x43, 0x3c, 0x38, 0x31, 0x39, 0x32, 0x3e, 0x3e, 0x3e, 0x3e, 0x5d, 0x00
	.type		__unnamed_2,@object
	.size		__unnamed_2,(.L_2 - __unnamed_2)
__unnamed_2:
        /* <DEDUP_REMOVED lines=42> */
        /*050e*/ 	.byte	0x3e, 0x3e, 0x3e, 0x3e, 0x5d, 0x00
.L_2:


//--------------------- .nv.shared._ZN7cutlass13device_kernelINS_4gemm6kernel13GemmUniversalIN4cute5tupleIJiiiiEEENS1_10collective13CollectiveMmaINS1_35MainloopSm100TmaUmmaWarpSpecializedILi34ELi2ELi4ENS5_IJNS4_1CILi1EEESB_SB_EEEEENS5_IJNSA_ILi128EEENSA_ILi64EEENSA_ILi32EEEEEENS_12float_e5m2_tENS5_IJlSB_lEEESI_SJ_NS4_8TiledMMAINS4_8MMA_AtomIJNS4_10MMA_TraitsINS4_19SM100_MMA_F8F6F4_SSEJSI_SI_fSE_SF_NS4_17integral_constantINS4_4UMMA5MajorELSQ_0EEESR_NSO_INSP_7ScaleInELSS_0EEEST_EEEEEENS4_6LayoutISC_NS5_IJNSA_ILi0EEESX_SX_EEEEENS5_IJNS4_10UnderscoreES10_S10_EEEEENS4_13SM90_TMA_LOADENS4_14ComposedLayoutINS4_7SwizzleILi1ELi4ELi3EEENS4_18smem_ptr_flag_bitsILi8EEENSW_INS5_IJNSA_ILi8EEESG_EEENS5_IJSG_SB_EEEEEEEvNS4_8identityES13_S1D_vS1E_EENS_8epilogue10collective18CollectiveEpilogueINS1G_23Sm100TmaWarpSpecializedILi1ELi1ELi64ELb0ELb0EEEJSH_NS5_IJNSW_ISE_SB_EENSW_ISF_SB_EEEEESI_SJ_SI_SJ_NS1G_6fusion15FusionCallbacksIS1K_NS1O_17LinearCombinationISI_fSI_fLNS_15FloatRoundStyleE2EEESH_S1N_JEEENS4_5SM1004TMEM4LOAD26SM100_TMEM_LOAD_32dp32b64xES13_NS14_INS15_ILi2ELi4ELi3EEES18_NSW_INS5_IJS19_SF_EEENS5_IJSF_SB_EEEEEEENS4_39AutoVectorizingCopyWithAssumedAlignmentILi128EEENS4_14SM90_TMA_STOREES22_S24_S24_EEEvvEEEEvNT_6ParamsE --------------------------
	.section	.nv.shared._ZN7cutlass13device_kernelINS_4gemm6kernel13GemmUniversalIN4cute5tupleIJiiiiEEENS1_10collective13CollectiveMmaINS1_35MainloopSm100TmaUmmaWarpSpecializedILi34ELi2ELi4ENS5_IJNS4_1CILi1EEESB_SB_EEEEENS5_IJNSA_ILi128EEENSA_ILi64EEENSA_ILi32EEEEEENS_12float_e5m2_tENS5_IJlSB_lEEESI_SJ_NS4_8TiledMMAINS4_8MMA_AtomIJNS4_10MMA_TraitsINS4_19SM100_MMA_F8F6F4_SSEJSI_SI_fSE_SF_NS4_17integral_constantINS4_4UMMA5MajorELSQ_0EEESR_NSO_INSP_7ScaleInELSS_0EEEST_EEEEEENS4_6LayoutISC_NS5_IJNSA_ILi0EEESX_SX_EEEEENS5_IJNS4_10UnderscoreES10_S10_EEEEENS4_13SM90_TMA_LOADENS4_14ComposedLayoutINS4_7SwizzleILi1ELi4ELi3EEENS4_18smem_ptr_flag_bitsILi8EEENSW_INS5_IJNSA_ILi8EEESG_EEENS5_IJSG_SB_EEEEEEEvNS4_8identityES13_S1D_vS1E_EENS_8epilogue10collective18CollectiveEpilogueINS1G_23Sm100TmaWarpSpecializedILi1ELi1ELi64ELb0ELb0EEEJSH_NS5_IJNSW_ISE_SB_EENSW_ISF_SB_EEEEESI_SJ_SI_SJ_NS1G_6fusion15FusionCallbacksIS1K_NS1O_17LinearCombinationISI_fSI_fLNS_15FloatRoundStyleE2EEESH_S1N_JEEENS4_5SM1004TMEM4LOAD26SM100_TMEM_LOAD_32dp32b64xES13_NS14_INS15_ILi2ELi4ELi3EEES18_NSW_INS5_IJS19_SF_EEENS5_IJSF_SB_EEEEEEENS4_39AutoVectorizingCopyWithAssumedAlignmentILi128EEENS4_14SM90_TMA_STOREES22_S24_S24_EEEvvEEEEvNT_6ParamsE,"aw",@nobits
	.sectionflags	@""
	.align	16
	.zero		1024


//--------------------- .nv.shared.reserved.0     --------------------------
	.section	.nv.shared.reserved.0,"aw",@nobits
	.weak		__nv_reservedSMEM_offset_0_alias
	.size		__nv_reservedSMEM_offset_0_alias, 0, 64
	.other		__nv_reservedSMEM_offset_0_alias,@"STO_CUDA_RESERVED_SHARED STV_DEFAULT"
__nv_reservedSMEM_offset_0_alias:
	.zero		0
.nv.shared.reserved.0:
	.zero		64
	.weak		__nv_reservedSMEM_tcgen05_partition
	.type		__nv_reservedSMEM_tcgen05_partition,@object
	.size		__nv_reservedSMEM_tcgen05_partition,(.L_0 - __nv_reservedSMEM_tcgen05_partition)
__nv_reservedSMEM_tcgen05_partition:
	.zero		32
.L_0:


//--------------------- .nv.global                --------------------------
	.section	.nv.global,"aw",@nobits
.nv.global:
	.type		_ZN39_INTERNAL_a118a5ae_4_k_cu_ef89dac6_86524cute1_E,@object
	.size		_ZN39_INTERNAL_a118a5ae_4_k_cu_ef89dac6_86524cute1_E,(_ZN39_INTERNAL_a118a5ae_4_k_cu_ef89dac6_86524cuda3std3__45__cpo6cbeginE - _ZN39_INTERNAL_a118a5ae_4_k_cu_ef89dac6_86524cute1_E)
_ZN39_INTERNAL_a118a5ae_4_k_cu_ef89dac6_86524cute1_E:
	.zero		1
	.type		_ZN39_INTERNAL_a118a5ae_4_k_cu_ef89dac6_86524cuda3std3__45__cpo6cbeginE,@object
	.size		_ZN39_INTERNAL_a118a5ae_4_k_cu_ef89dac6_86524cuda3std3__45__cpo6cbeginE,(_ZN39_INTERNAL_a118a5ae_4_k_cu_ef89dac6_86524cuda3std3__48in_placeE - _ZN39_INTERNAL_a118a5ae_4_k_cu_ef89dac6_86524cuda3std3__45__cpo6cbeginE)
_ZN39_INTERNAL_a118a5ae_4_k_cu_ef89dac6_86524cuda3std3__45__cpo6cbeginE:
	.zero		1
	.type		_ZN39_INTERNAL_a118a5ae_4_k_cu_ef89dac6_86524cuda3std3__48in_placeE,@object
	.size		_ZN39_INTERNAL_a118a5ae_4_k_cu_ef89dac6_86524cuda3std3__48in_placeE,(_ZN39_INTERNAL_a118a5ae_4_k_cu_ef89dac6_86524cuda3std6ranges3__45__cpo9iter_moveE - _ZN39_INTERNAL_a118a5ae_4_k_cu_ef89dac6_86524cuda3std3__48in_placeE)
_ZN39_INTERNAL_a118a5ae_4_k_cu_ef89dac6_86524cuda3std3__48in_placeE:
	.zero		1
	.type		_ZN39_INTERNAL_a118a5ae_4_k_cu_ef89dac6_86524cuda3std6ranges3__45__cpo9iter_moveE,@object
	.size		_ZN39_INTERNAL_a118a5ae_4_k_cu_ef89dac6_86524cuda3std6ranges3__45__cpo9iter_moveE,(_ZN39_INTERNAL_a118a5ae_4_k_cu_ef89dac6_86524cuda3std3__45__cpo5beginE - _ZN39_INTERNAL_a118a5ae_4_k_cu_ef89dac6_86524cuda3std6ranges3__45__cpo9iter_moveE)
_ZN39_INTERNAL_a118a5ae_4_k_cu_ef89dac6_86524cuda3std6ranges3__45__cpo9iter_moveE:
	.zero		1
	.type		_ZN39_INTERNAL_a118a5ae_4_k_cu_ef89dac6_86524cuda3std3__45__cpo5beginE,@object
	.size		_ZN39_INTERNAL_a118a5ae_4_k_cu_ef89dac6_86524cuda3std3__45__cpo5beginE,(_ZN39_INTERNAL_a118a5ae_4_k_cu_ef89dac6_86524cuda3std3__441_GLOBAL__N__a118a5ae_4_k_cu_ef89dac6_86526ignoreE - _ZN39_INTERNAL_a118a5ae_4_k_cu_ef89dac6_86524cuda3std3__45__cpo5beginE)
_ZN39_INTERNAL_a118a5ae_4_k_cu_ef89dac6_86524cuda3std3__45__cpo5beginE:
	.zero		1
	.type		_ZN39_INTERNAL_a118a5ae_4_k_cu_ef89dac6_86524cuda3std3__441_GLOBAL__N__a118a5ae_4_k_cu_ef89dac6_86526ignoreE,@object
	.size		_ZN39_INTERNAL_a118a5ae_4_k_cu_ef89dac6_86524cuda3std3__441_GLOBAL__N__a118a5ae_4_k_cu_ef89dac6_86526ignoreE,(_ZN39_INTERNAL_a118a5ae_4_k_cu_ef89dac6_86524cute7productE - _ZN39_INTERNAL_a118a5ae_4_k_cu_ef89dac6_86524cuda3std3__441_GLOBAL__N__a118a5ae_4_k_cu_ef89dac6_86526ignoreE)
_ZN39_INTERNAL_a118a5ae_4_k_cu_ef89dac6_86524cuda3std3__441_GLOBAL__N__a118a5ae_4_k_cu_ef89dac6_86526ignoreE:
	.zero		1
	.type		_ZN39_INTERNAL_a118a5ae_4_k_cu_ef89dac6_86524cute7productE,@object
	.size		_ZN39_INTERNAL_a118a5ae_4_k_cu_ef89dac6_86524cute7productE,(_ZN39_INTERNAL_a118a5ae_4_k_cu_ef89dac6_86524cuda3std3__45__cpo3endE - _ZN39_INTERNAL_a118a5ae_4_k_cu_ef89dac6_86524cute7productE)
_ZN39_INTERNAL_a118a5ae_4_k_cu_ef89dac6_86524cute7productE:
	.zero		1
	.type		_ZN39_INTERNAL_a118a5ae_4_k_cu_ef89dac6_86524cuda3std3__45__cpo3endE,@object
	.size		_ZN39_INTERNAL_a118a5ae_4_k_cu_ef89dac6_86524cuda3std3__45__cpo3endE,(_ZN39_INTERNAL_a118a5ae_4_k_cu_ef89dac6_86524cuda3std3__419piecewise_constructE - _ZN39_INTERNAL_a118a5ae_4_k_cu_ef89dac6_86524cuda3std3__45__cpo3endE)
_ZN39_INTERNAL_a118a5ae_4_k_cu_ef89dac6_86524cuda3std3__45__cpo3endE:
	.zero		1
	.type		_ZN39_INTERNAL_a118a5ae_4_k_cu_ef89dac6_86524cuda3std3__419piecewise_constructE,@object
	.size		_ZN39_INTERNAL_a118a5ae_4_k_cu_ef89dac6_86524cuda3std3__419piecewise_constructE,(_ZN39_INTERNAL_a118a5ae_4_k_cu_ef89dac6_86524cuda3std3__45__cpo4cendE - _ZN39_INTERNAL_a118a5ae_4_k_cu_ef89dac6_86524cuda3std3__419piecewise_constructE)
_ZN39_INTERNAL_a118a5ae_4_k_cu_ef89dac6_86524cuda3std3__419piecewise_constructE:
	.zero		1
	.type		_ZN39_INTERNAL_a118a5ae_4_k_cu_ef89dac6_86524cuda3std3__45__cpo4cendE,@object
	.size		_ZN39_INTERNAL_a118a5ae_4_k_cu_ef89dac6_86524cuda3std3__45__cpo4cendE,(_ZN39_INTERNAL_a118a5ae_4_k_cu_ef89dac6_86524cuda3std6ranges3__45__cpo4swapE - _ZN39_INTERNAL_a118a5ae_4_k_cu_ef89dac6_86524cuda3std3__45__cpo4cendE)
_ZN39_INTERNAL_a118a5ae_4_k_cu_ef89dac6_86524cuda3std3__45__cpo4cendE:
	.zero		1
	.type		_ZN39_INTERNAL_a118a5ae_4_k_cu_ef89dac6_86524cuda3std6ranges3__45__cpo4swapE,@object
	.size		_ZN39_INTERNAL_a118a5ae_4_k_cu_ef89dac6_86524cuda3std6ranges3__45__cpo4swapE,(.L_10 - _ZN39_INTERNAL_a118a5ae_4_k_cu_ef89dac6_86524cuda3std6ranges3__45__cpo4swapE)
_ZN39_INTERNAL_a118a5ae_4_k_cu_ef89dac6_86524cuda3std6ranges3__45__cpo4swapE:
	.zero		1
.L_10:


//--------------------- .nv.constant0._ZN7cutlass13device_kernelINS_4gemm6kernel13GemmUniversalIN4cute5tupleIJiiiiEEENS1_10collective13CollectiveMmaINS1_35MainloopSm100TmaUmmaWarpSpecializedILi34ELi2ELi4ENS5_IJNS4_1CILi1EEESB_SB_EEEEENS5_IJNSA_ILi128EEENSA_ILi64EEENSA_ILi32EEEEEENS_12float_e5m2_tENS5_IJlSB_lEEESI_SJ_NS4_8TiledMMAINS4_8MMA_AtomIJNS4_10MMA_TraitsINS4_19SM100_MMA_F8F6F4_SSEJSI_SI_fSE_SF_NS4_17integral_constantINS4_4UMMA5MajorELSQ_0EEESR_NSO_INSP_7ScaleInELSS_0EEEST_EEEEEENS4_6LayoutISC_NS5_IJNSA_ILi0EEESX_SX_EEEEENS5_IJNS4_10UnderscoreES10_S10_EEEEENS4_13SM90_TMA_LOADENS4_14ComposedLayoutINS4_7SwizzleILi1ELi4ELi3EEENS4_18smem_ptr_flag_bitsILi8EEENSW_INS5_IJNSA_ILi8EEESG_EEENS5_IJSG_SB_EEEEEEEvNS4_8identityES13_S1D_vS1E_EENS_8epilogue10collective18CollectiveEpilogueINS1G_23Sm100TmaWarpSpecializedILi1ELi1ELi64ELb0ELb0EEEJSH_NS5_IJNSW_ISE_SB_EENSW_ISF_SB_EEEEESI_SJ_SI_SJ_NS1G_6fusion15FusionCallbacksIS1K_NS1O_17LinearCombinationISI_fSI_fLNS_15FloatRoundStyleE2EEESH_S1N_JEEENS4_5SM1004TMEM4LOAD26SM100_TMEM_LOAD_32dp32b64xES13_NS14_INS15_ILi2ELi4ELi3EEES18_NSW_INS5_IJS19_SF_EEENS5_IJSF_SB_EEEEEEENS4_39AutoVectorizingCopyWithAssumedAlignmentILi128EEENS4_14SM90_TMA_STOREES22_S24_S24_EEEvvEEEEvNT_6ParamsE --------------------------
	.section	.nv.constant0._ZN7cutlass13device_kernelINS_4gemm6kernel13GemmUniversalIN4cute5tupleIJiiiiEEENS1_10collective13CollectiveMmaINS1_35MainloopSm100TmaUmmaWarpSpecializedILi34ELi2ELi4ENS5_IJNS4_1CILi1EEESB_SB_EEEEENS5_IJNSA_ILi128EEENSA_ILi64EEENSA_ILi32EEEEEENS_12float_e5m2_tENS5_IJlSB_lEEESI_SJ_NS4_8TiledMMAINS4_8MMA_AtomIJNS4_10MMA_TraitsINS4_19SM100_MMA_F8F6F4_SSEJSI_SI_fSE_SF_NS4_17integral_constantINS4_4UMMA5MajorELSQ_0EEESR_NSO_INSP_7ScaleInELSS_0EEEST_EEEEEENS4_6LayoutISC_NS5_IJNSA_ILi0EEESX_SX_EEEEENS5_IJNS4_10UnderscoreES10_S10_EEEEENS4_13SM90_TMA_LOADENS4_14ComposedLayoutINS4_7SwizzleILi1ELi4ELi3EEENS4_18smem_ptr_flag_bitsILi8EEENSW_INS5_IJNSA_ILi8EEESG_EEENS5_IJSG_SB_EEEEEEEvNS4_8identityES13_S1D_vS1E_EENS_8epilogue10collective18CollectiveEpilogueINS1G_23Sm100TmaWarpSpecializedILi1ELi1ELi64ELb0ELb0EEEJSH_NS5_IJNSW_ISE_SB_EENSW_ISF_SB_EEEEESI_SJ_SI_SJ_NS1G_6fusion15FusionCallbacksIS1K_NS1O_17LinearCombinationISI_fSI_fLNS_15FloatRoundStyleE2EEESH_S1N_JEEENS4_5SM1004TMEM4LOAD26SM100_TMEM_LOAD_32dp32b64xES13_NS14_INS15_ILi2ELi4ELi3EEES18_NSW_INS5_IJS19_SF_EEENS5_IJSF_SB_EEEEEEENS4_39AutoVectorizingCopyWithAssumedAlignmentILi128EEENS4_14SM90_TMA_STOREES22_S24_S24_EEEvvEEEEvNT_6ParamsE,"a",@progbits
	.sectionflags	@""
	.align	4
.nv.constant0._ZN7cutlass13device_kernelINS_4gemm6kernel13GemmUniversalIN4cute5tupleIJiiiiEEENS1_10collective13CollectiveMmaINS1_35MainloopSm100TmaUmmaWarpSpecializedILi34ELi2ELi4ENS5_IJNS4_1CILi1EEESB_SB_EEEEENS5_IJNSA_ILi128EEENSA_ILi64EEENSA_ILi32EEEEEENS_12float_e5m2_tENS5_IJlSB_lEEESI_SJ_NS4_8TiledMMAINS4_8MMA_AtomIJNS4_10MMA_TraitsINS4_19SM100_MMA_F8F6F4_SSEJSI_SI_fSE_SF_NS4_17integral_constantINS4_4UMMA5MajorELSQ_0EEESR_NSO_INSP_7ScaleInELSS_0EEEST_EEEEEENS4_6LayoutISC_NS5_IJNSA_ILi0EEESX_SX_EEEEENS5_IJNS4_10UnderscoreES10_S10_EEEEENS4_13SM90_TMA_LOADENS4_14ComposedLayoutINS4_7SwizzleILi1ELi4ELi3EEENS4_18smem_ptr_flag_bitsILi8EEENSW_INS5_IJNSA_ILi8EEESG_EEENS5_IJSG_SB_EEEEEEEvNS4_8identityES13_S1D_vS1E_EENS_8epilogue10collective18CollectiveEpilogueINS1G_23Sm100TmaWarpSpecializedILi1ELi1ELi64ELb0ELb0EEEJSH_NS5_IJNSW_ISE_SB_EENSW_ISF_SB_EEEEESI_SJ_SI_SJ_NS1G_6fusion15FusionCallbacksIS1K_NS1O_17LinearCombinationISI_fSI_fLNS_15FloatRoundStyleE2EEESH_S1N_JEEENS4_5SM1004TMEM4LOAD26SM100_TMEM_LOAD_32dp32b64xES13_NS14_INS15_ILi2ELi4ELi3EEES18_NSW_INS5_IJS19_SF_EEENS5_IJSF_SB_EEEEEEENS4_39AutoVectorizingCopyWithAssumedAlignmentILi128EEENS4_14SM90_TMA_STOREES22_S24_S24_EEEvvEEEEvNT_6ParamsE:
	.zero		2944


//--------------------- SYMBOLS --------------------------

	.type		.nv.reservedSmem.offset0,@object
	.size		.nv.reservedSmem.offset0,0x4
	.type		.nv.reservedSmem.cap,@object
	.size		.nv.reservedSmem.cap,0x4
	.type		__assertfail,@function
